//
// Generated by NVIDIA NVVM Compiler
//
// Compiler Build ID: CL-36424714
// Cuda compilation tools, release 13.0, V13.0.88
// Based on NVVM 20.0.0
//

.version 9.0
.target sm_100
.address_size 64

	// .globl	my_kernel_kernel0
// _ZZ17my_kernel_kernel0E18PaddedInput_shared has been demoted
// _ZZ17my_kernel_kernel0E18placeholder_shared has been demoted

.visible .entry my_kernel_kernel0(
	.param .u64 .ptr .align 1 my_kernel_kernel0_param_0,
	.param .u64 .ptr .align 1 my_kernel_kernel0_param_1,
	.param .u64 .ptr .align 1 my_kernel_kernel0_param_2,
	.param .u64 .ptr .align 1 my_kernel_kernel0_param_3
)
{
	.reg .pred 	%p<31>;
	.reg .b16 	%rs<82>;
	.reg .b32 	%r<183>;
	.reg .b32 	%f<908>;
	.reg .b64 	%rd<31>;
	// demoted variable
	.shared .align 4 .b8 _ZZ17my_kernel_kernel0E18PaddedInput_shared[32256];
	// demoted variable
	.shared .align 4 .b8 _ZZ17my_kernel_kernel0E18placeholder_shared[1728];
	ld.param.u64 	%rd5, [my_kernel_kernel0_param_0];
	ld.param.u64 	%rd6, [my_kernel_kernel0_param_1];
	cvta.to.global.u64 	%rd1, %rd5;
	cvta.to.global.u64 	%rd2, %rd6;
	mov.u32 	%r1, %tid.x;
	mul.lo.s32 	%r2, %r1, 24;
	mov.u32 	%r3, %ctaid.x;
	mul.hi.u32 	%r51, %r3, -2004318071;
	shr.u32 	%r4, %r51, 6;
	mul.lo.s32 	%r5, %r4, 5;
	mul.lo.s32 	%r52, %r4, 120;
	sub.s32 	%r6, %r3, %r52;
	shr.u32 	%r7, %r6, 3;
	sub.s32 	%r8, 16, %r7;
	or.b32  	%r9, %r2, 2;
	or.b32  	%r10, %r2, 1;
	cvt.u16.u32 	%rs6, %r1;
	mul.lo.s16 	%rs7, %rs6, 24;
	or.b16  	%rs1, %rs7, 1;
	mul.lo.s32 	%r53, %r3, 48;
	mad.lo.s32 	%r54, %r4, 23040, %r53;
	add.s32 	%r11, %r54, %r2;
	mov.b32 	%r173, 0;
$L__BB0_1:
	mul.lo.s32 	%r56, %r173, 480;
	mad.lo.s32 	%r13, %r173, 20, %r1;
	mul.lo.s32 	%r14, %r173, 10;
	add.s32 	%r178, %r9, %r56;
	mad.lo.s32 	%r176, %r173, 3840, %r11;
	add.s32 	%r174, %r2, %r56;
	mov.b32 	%r179, 0;
	mov.u32 	%r175, %r2;
	mov.u16 	%rs81, %rs1;
	mov.u32 	%r177, %r10;
$L__BB0_2:
	setp.gt.u32 	%p1, %r13, 335;
	mul.hi.u32 	%r57, %r177, -1431655765;
	shr.u32 	%r24, %r57, 5;
	add.s32 	%r58, %r14, %r24;
	mul.hi.u32 	%r59, %r58, -1431655765;
	shr.u32 	%r25, %r59, 1;
	mul.hi.u32 	%r60, %r175, -1431655765;
	shr.u32 	%r26, %r60, 5;
	add.s32 	%r61, %r14, %r26;
	mul.hi.u32 	%r62, %r61, -1431655765;
	shr.u32 	%r27, %r62, 1;
	setp.gt.u32 	%p2, %r174, 8063;
	or.pred  	%p3, %p2, %p1;
	mov.f32 	%f714, 0f00000000;
	@%p3 bra 	$L__BB0_7;
	cvt.u16.u32 	%rs3, %r174;
	shr.u16 	%rs8, %rs3, 4;
	mul.hi.u16 	%rs9, %rs8, 2081;
	shr.u16 	%rs10, %rs9, 1;
	mul.lo.s16 	%rs11, %rs10, 1008;
	sub.s16 	%rs12, %rs3, %rs11;
	mul.hi.u16 	%rs13, %rs12, 911;
	shr.u16 	%rs14, %rs13, 1;
	cvt.u32.u16 	%r29, %rs14;
	or.b32  	%r63, %r5, %r29;
	setp.eq.s32 	%p4, %r63, 0;
	add.s32 	%r64, %r5, %r29;
	setp.gt.u32 	%p5, %r64, 15;
	or.pred  	%p6, %p4, %p5;
	@%p6 bra 	$L__BB0_6;
	add.s16 	%rs15, %rs81, -1;
	mul.hi.u16 	%rs16, %rs15, -21845;
	shr.u16 	%rs17, %rs16, 5;
	cvt.u32.u16 	%r66, %rs17;
	add.s32 	%r67, %r14, %r66;
	mul.hi.u32 	%r68, %r67, -1431655765;
	shr.u32 	%r69, %r68, 1;
	mul.lo.s32 	%r70, %r69, 3;
	sub.s32 	%r71, %r67, %r70;
	or.b32  	%r73, %r71, %r7;
	setp.eq.s32 	%p7, %r73, 0;
	setp.ge.u32 	%p8, %r71, %r8;
	or.pred  	%p9, %p7, %p8;
	@%p9 bra 	$L__BB0_6;
	cvt.u32.u16 	%r75, %rs10;
	mul.lo.s32 	%r76, %r29, 5760;
	mad.lo.s32 	%r77, %r75, 86400, %r76;
	mad.lo.s32 	%r78, %r27, -1152, %r176;
	mad.lo.s32 	%r79, %r26, 336, %r78;
	add.s32 	%r80, %r79, %r77;
	add.s32 	%r81, %r80, -6144;
	mul.wide.s32 	%rd7, %r81, 4;
	add.s64 	%rd8, %rd1, %rd7;
	ld.global.nc.f32 	%f714, [%rd8];
$L__BB0_6:
	mul.hi.u16 	%rs21, %rs3, -7281;
	shr.u16 	%rs22, %rs21, 7;
	mul.lo.s16 	%rs23, %rs22, 144;
	sub.s16 	%rs24, %rs3, %rs23;
	cvt.u32.u16 	%r82, %rs24;
	add.s32 	%r83, %r174, %r174;
	sub.s32 	%r84, %r83, %r82;
	mul.lo.s32 	%r85, %r27, 144;
	sub.s32 	%r86, %r84, %r85;
	shl.b32 	%r87, %r86, 2;
	mov.u32 	%r88, _ZZ17my_kernel_kernel0E18PaddedInput_shared;
	add.s32 	%r89, %r88, %r87;
	st.shared.f32 	[%r89], %f714;
$L__BB0_7:
	setp.gt.u32 	%p10, %r13, 335;
	add.s32 	%r30, %r174, 1;
	setp.gt.u32 	%p11, %r30, 8063;
	or.pred  	%p12, %p11, %p10;
	mov.f32 	%f715, 0f00000000;
	@%p12 bra 	$L__BB0_12;
	cvt.u16.u32 	%rs4, %r30;
	shr.u16 	%rs25, %rs4, 4;
	mul.hi.u16 	%rs26, %rs25, 2081;
	shr.u16 	%rs27, %rs26, 1;
	mul.lo.s16 	%rs28, %rs27, 1008;
	sub.s16 	%rs29, %rs4, %rs28;
	mul.hi.u16 	%rs30, %rs29, 911;
	shr.u16 	%rs31, %rs30, 1;
	cvt.u32.u16 	%r31, %rs31;
	or.b32  	%r90, %r5, %r31;
	setp.eq.s32 	%p13, %r90, 0;
	add.s32 	%r91, %r5, %r31;
	setp.gt.u32 	%p14, %r91, 15;
	or.pred  	%p15, %p13, %p14;
	@%p15 bra 	$L__BB0_11;
	mul.hi.u16 	%rs32, %rs81, -21845;
	shr.u16 	%rs33, %rs32, 5;
	cvt.u32.u16 	%r93, %rs33;
	add.s32 	%r94, %r14, %r93;
	mul.hi.u32 	%r95, %r94, -1431655765;
	shr.u32 	%r96, %r95, 1;
	mul.lo.s32 	%r97, %r96, 3;
	sub.s32 	%r98, %r94, %r97;
	or.b32  	%r100, %r98, %r7;
	setp.eq.s32 	%p16, %r100, 0;
	setp.ge.u32 	%p17, %r98, %r8;
	or.pred  	%p18, %p16, %p17;
	@%p18 bra 	$L__BB0_11;
	cvt.u32.u16 	%r102, %rs27;
	mul.lo.s32 	%r103, %r31, 5760;
	mad.lo.s32 	%r104, %r102, 86400, %r103;
	mad.lo.s32 	%r105, %r25, -1152, %r176;
	mad.lo.s32 	%r106, %r24, 336, %r105;
	add.s32 	%r107, %r106, %r104;
	add.s32 	%r108, %r107, -6143;
	mul.wide.s32 	%rd9, %r108, 4;
	add.s64 	%rd10, %rd1, %rd9;
	ld.global.nc.f32 	%f715, [%rd10];
$L__BB0_11:
	mul.hi.u16 	%rs37, %rs4, -7281;
	shr.u16 	%rs38, %rs37, 7;
	mul.lo.s16 	%rs39, %rs38, 144;
	sub.s16 	%rs40, %rs4, %rs39;
	cvt.u32.u16 	%r109, %rs40;
	add.s32 	%r110, %r174, %r178;
	sub.s32 	%r111, %r110, %r109;
	mul.lo.s32 	%r112, %r25, 144;
	sub.s32 	%r113, %r111, %r112;
	shl.b32 	%r114, %r113, 2;
	mov.u32 	%r115, _ZZ17my_kernel_kernel0E18PaddedInput_shared;
	add.s32 	%r116, %r115, %r114;
	st.shared.f32 	[%r116], %f715;
$L__BB0_12:
	add.s32 	%r179, %r179, 2;
	add.s32 	%r178, %r178, 2;
	add.s32 	%r177, %r177, 2;
	add.s16 	%rs81, %rs81, 2;
	add.s32 	%r176, %r176, 2;
	add.s32 	%r175, %r175, 2;
	add.s32 	%r174, %r174, 2;
	setp.ne.s32 	%p19, %r179, 24;
	@%p19 bra 	$L__BB0_2;
	add.s32 	%r173, %r173, 1;
	setp.ne.s32 	%p20, %r173, 17;
	@%p20 bra 	$L__BB0_1;
	mul.lo.s32 	%r39, %r1, 6;
	and.b32  	%r118, %r3, 7;
	mul.lo.s32 	%r40, %r118, 48;
	mov.b32 	%r180, 0;
$L__BB0_15:
	mad.lo.s32 	%r42, %r180, 120, %r39;
	setp.gt.u32 	%p21, %r42, 431;
	@%p21 bra 	$L__BB0_23;
	mad.lo.s32 	%r43, %r180, 20, %r1;
	setp.gt.u32 	%p22, %r43, 71;
	shl.b32 	%r119, %r42, 2;
	mov.u32 	%r120, _ZZ17my_kernel_kernel0E18placeholder_shared;
	add.s32 	%r44, %r120, %r119;
	@%p22 bra 	$L__BB0_18;
	cvt.u16.u32 	%rs41, %r42;
	mul.hi.u16 	%rs42, %rs41, -21845;
	shr.u16 	%rs43, %rs42, 5;
	mul.lo.s16 	%rs44, %rs43, 384;
	cvt.u32.u16 	%r121, %rs44;
	mul.lo.s16 	%rs45, %rs43, 48;
	sub.s16 	%rs46, %rs41, %rs45;
	cvt.u32.u16 	%r122, %rs46;
	add.s32 	%r123, %r40, %r122;
	add.s32 	%r124, %r123, %r121;
	mul.wide.u32 	%rd11, %r124, 4;
	add.s64 	%rd12, %rd2, %rd11;
	ld.global.nc.f32 	%f297, [%rd12];
	st.shared.f32 	[%r44], %f297;
	add.s16 	%rs47, %rs41, 1;
	mul.hi.u16 	%rs48, %rs47, -21845;
	shr.u16 	%rs49, %rs48, 5;
	mul.lo.s16 	%rs50, %rs49, 384;
	cvt.u32.u16 	%r125, %rs50;
	mul.lo.s16 	%rs51, %rs49, 48;
	sub.s16 	%rs52, %rs47, %rs51;
	cvt.u32.u16 	%r126, %rs52;
	add.s32 	%r127, %r40, %r126;
	add.s32 	%r128, %r127, %r125;
	mul.wide.u32 	%rd13, %r128, 4;
	add.s64 	%rd14, %rd2, %rd13;
	ld.global.nc.f32 	%f298, [%rd14];
	st.shared.f32 	[%r44+4], %f298;
$L__BB0_18:
	setp.gt.u32 	%p23, %r42, 429;
	@%p23 bra 	$L__BB0_23;
	setp.gt.u32 	%p24, %r43, 71;
	@%p24 bra 	$L__BB0_21;
	cvt.u16.u32 	%rs53, %r42;
	add.s16 	%rs54, %rs53, 2;
	mul.hi.u16 	%rs55, %rs54, -21845;
	shr.u16 	%rs56, %rs55, 5;
	mul.lo.s16 	%rs57, %rs56, 384;
	cvt.u32.u16 	%r129, %rs57;
	mul.lo.s16 	%rs58, %rs56, 48;
	sub.s16 	%rs59, %rs54, %rs58;
	cvt.u32.u16 	%r130, %rs59;
	add.s32 	%r131, %r40, %r130;
	add.s32 	%r132, %r131, %r129;
	mul.wide.u32 	%rd15, %r132, 4;
	add.s64 	%rd16, %rd2, %rd15;
	ld.global.nc.f32 	%f299, [%rd16];
	st.shared.f32 	[%r44+8], %f299;
	add.s16 	%rs60, %rs53, 3;
	mul.hi.u16 	%rs61, %rs60, -21845;
	shr.u16 	%rs62, %rs61, 5;
	mul.lo.s16 	%rs63, %rs62, 384;
	cvt.u32.u16 	%r133, %rs63;
	mul.lo.s16 	%rs64, %rs62, 48;
	sub.s16 	%rs65, %rs60, %rs64;
	cvt.u32.u16 	%r134, %rs65;
	add.s32 	%r135, %r40, %r134;
	add.s32 	%r136, %r135, %r133;
	mul.wide.u32 	%rd17, %r136, 4;
	add.s64 	%rd18, %rd2, %rd17;
	ld.global.nc.f32 	%f300, [%rd18];
	st.shared.f32 	[%r44+12], %f300;
$L__BB0_21:
	setp.gt.u32 	%p25, %r43, 71;
	setp.gt.u32 	%p26, %r42, 427;
	or.pred  	%p27, %p26, %p25;
	@%p27 bra 	$L__BB0_23;
	cvt.u16.u32 	%rs66, %r42;
	add.s16 	%rs67, %rs66, 4;
	mul.hi.u16 	%rs68, %rs67, -21845;
	shr.u16 	%rs69, %rs68, 5;
	mul.lo.s16 	%rs70, %rs69, 384;
	cvt.u32.u16 	%r137, %rs70;
	mul.lo.s16 	%rs71, %rs69, 48;
	sub.s16 	%rs72, %rs67, %rs71;
	cvt.u32.u16 	%r138, %rs72;
	add.s32 	%r139, %r40, %r138;
	add.s32 	%r140, %r139, %r137;
	mul.wide.u32 	%rd19, %r140, 4;
	add.s64 	%rd20, %rd2, %rd19;
	ld.global.nc.f32 	%f301, [%rd20];
	st.shared.f32 	[%r44+16], %f301;
	add.s16 	%rs73, %rs66, 5;
	mul.hi.u16 	%rs74, %rs73, -21845;
	shr.u16 	%rs75, %rs74, 5;
	mul.lo.s16 	%rs76, %rs75, 384;
	cvt.u32.u16 	%r141, %rs76;
	mul.lo.s16 	%rs77, %rs75, 48;
	sub.s16 	%rs78, %rs73, %rs77;
	cvt.u32.u16 	%r142, %rs78;
	add.s32 	%r143, %r40, %r142;
	add.s32 	%r144, %r143, %r141;
	mul.wide.u32 	%rd21, %r144, 4;
	add.s64 	%rd22, %rd2, %rd21;
	ld.global.nc.f32 	%f302, [%rd22];
	st.shared.f32 	[%r44+20], %f302;
$L__BB0_23:
	add.s32 	%r180, %r180, 1;
	setp.ne.s32 	%p28, %r180, 4;
	@%p28 bra 	$L__BB0_15;
	bar.sync 	0;
	mov.b32 	%r181, 0;
	mov.f32 	%f812, 0f00000000;
	and.b16  	%rs80, %rs6, 3;
	mov.f32 	%f813, %f812;
	mov.f32 	%f814, %f812;
	mov.f32 	%f815, %f812;
	mov.f32 	%f816, %f812;
	mov.f32 	%f817, %f812;
	mov.f32 	%f818, %f812;
	mov.f32 	%f819, %f812;
	mov.f32 	%f820, %f812;
	mov.f32 	%f821, %f812;
	mov.f32 	%f822, %f812;
	mov.f32 	%f823, %f812;
	mov.f32 	%f824, %f812;
	mov.f32 	%f825, %f812;
	mov.f32 	%f826, %f812;
	mov.f32 	%f827, %f812;
	mov.f32 	%f828, %f812;
	mov.f32 	%f829, %f812;
	mov.f32 	%f830, %f812;
	mov.f32 	%f831, %f812;
	mov.f32 	%f832, %f812;
	mov.f32 	%f833, %f812;
	mov.f32 	%f834, %f812;
	mov.f32 	%f835, %f812;
	mov.f32 	%f836, %f812;
	mov.f32 	%f837, %f812;
	mov.f32 	%f838, %f812;
	mov.f32 	%f839, %f812;
	mov.f32 	%f840, %f812;
	mov.f32 	%f841, %f812;
	mov.f32 	%f842, %f812;
	mov.f32 	%f843, %f812;
	mov.f32 	%f844, %f812;
	mov.f32 	%f845, %f812;
	mov.f32 	%f846, %f812;
	mov.f32 	%f847, %f812;
	mov.f32 	%f848, %f812;
	mov.f32 	%f849, %f812;
	mov.f32 	%f850, %f812;
	mov.f32 	%f851, %f812;
	mov.f32 	%f852, %f812;
	mov.f32 	%f853, %f812;
	mov.f32 	%f854, %f812;
	mov.f32 	%f855, %f812;
	mov.f32 	%f856, %f812;
	mov.f32 	%f857, %f812;
	mov.f32 	%f858, %f812;
	mov.f32 	%f859, %f812;
	mov.f32 	%f860, %f812;
	mov.f32 	%f861, %f812;
	mov.f32 	%f862, %f812;
	mov.f32 	%f863, %f812;
	mov.f32 	%f864, %f812;
	mov.f32 	%f865, %f812;
	mov.f32 	%f866, %f812;
	mov.f32 	%f867, %f812;
	mov.f32 	%f868, %f812;
	mov.f32 	%f869, %f812;
	mov.f32 	%f870, %f812;
	mov.f32 	%f871, %f812;
	mov.f32 	%f872, %f812;
	mov.f32 	%f873, %f812;
	mov.f32 	%f874, %f812;
	mov.f32 	%f875, %f812;
	mov.f32 	%f876, %f812;
	mov.f32 	%f877, %f812;
	mov.f32 	%f878, %f812;
	mov.f32 	%f879, %f812;
	mov.f32 	%f880, %f812;
	mov.f32 	%f881, %f812;
	mov.f32 	%f882, %f812;
	mov.f32 	%f883, %f812;
	mov.f32 	%f884, %f812;
	mov.f32 	%f885, %f812;
	mov.f32 	%f886, %f812;
	mov.f32 	%f887, %f812;
	mov.f32 	%f888, %f812;
	mov.f32 	%f889, %f812;
	mov.f32 	%f890, %f812;
	mov.f32 	%f891, %f812;
	mov.f32 	%f892, %f812;
	mov.f32 	%f893, %f812;
	mov.f32 	%f894, %f812;
	mov.f32 	%f895, %f812;
	mov.f32 	%f896, %f812;
	mov.f32 	%f897, %f812;
	mov.f32 	%f898, %f812;
	mov.f32 	%f899, %f812;
	mov.f32 	%f900, %f812;
	mov.f32 	%f901, %f812;
	mov.f32 	%f902, %f812;
	mov.f32 	%f903, %f812;
	mov.f32 	%f904, %f812;
	mov.f32 	%f905, %f812;
	mov.f32 	%f906, %f812;
	mov.f32 	%f907, %f812;
$L__BB0_25:
	mov.b32 	%r182, 16128;
$L__BB0_26:
	shr.u32 	%r148, %r1, 2;
	mul.lo.s32 	%r149, %r148, 576;
	mul.wide.u16 	%r150, %rs80, 16;
	or.b32  	%r151, %r149, %r150;
	mov.u32 	%r152, _ZZ17my_kernel_kernel0E18PaddedInput_shared;
	add.s32 	%r153, %r152, %r151;
	mul.lo.s32 	%r154, %r181, 576;
	add.s32 	%r155, %r153, %r154;
	add.s32 	%r156, %r155, %r182;
	ld.shared.f32 	%f304, [%r156+-16128];
	mov.u32 	%r157, _ZZ17my_kernel_kernel0E18placeholder_shared;
	add.s32 	%r158, %r150, %r157;
	add.s32 	%r159, %r158, %r154;
	add.s32 	%r160, %r159, %r182;
	ld.shared.f32 	%f305, [%r160+-16128];
	fma.rn.f32 	%f907, %f304, %f305, %f907;
	ld.shared.f32 	%f306, [%r156+-16064];
	ld.shared.f32 	%f307, [%r160+-16064];
	fma.rn.f32 	%f891, %f306, %f307, %f891;
	ld.shared.f32 	%f308, [%r156+-16000];
	ld.shared.f32 	%f309, [%r160+-16000];
	fma.rn.f32 	%f875, %f308, %f309, %f875;
	ld.shared.f32 	%f310, [%r156];
	fma.rn.f32 	%f859, %f310, %f305, %f859;
	ld.shared.f32 	%f311, [%r156+64];
	fma.rn.f32 	%f843, %f311, %f307, %f843;
	ld.shared.f32 	%f312, [%r156+128];
	fma.rn.f32 	%f827, %f312, %f309, %f827;
	ld.shared.f32 	%f313, [%r156+-16124];
	ld.shared.f32 	%f314, [%r160+-16124];
	fma.rn.f32 	%f906, %f313, %f314, %f906;
	ld.shared.f32 	%f315, [%r156+-16060];
	ld.shared.f32 	%f316, [%r160+-16060];
	fma.rn.f32 	%f890, %f315, %f316, %f890;
	ld.shared.f32 	%f317, [%r156+-15996];
	ld.shared.f32 	%f318, [%r160+-15996];
	fma.rn.f32 	%f874, %f317, %f318, %f874;
	ld.shared.f32 	%f319, [%r156+4];
	fma.rn.f32 	%f858, %f319, %f314, %f858;
	ld.shared.f32 	%f320, [%r156+68];
	fma.rn.f32 	%f842, %f320, %f316, %f842;
	ld.shared.f32 	%f321, [%r156+132];
	fma.rn.f32 	%f826, %f321, %f318, %f826;
	ld.shared.f32 	%f322, [%r156+-16120];
	ld.shared.f32 	%f323, [%r160+-16120];
	fma.rn.f32 	%f905, %f322, %f323, %f905;
	ld.shared.f32 	%f324, [%r156+-16056];
	ld.shared.f32 	%f325, [%r160+-16056];
	fma.rn.f32 	%f889, %f324, %f325, %f889;
	ld.shared.f32 	%f326, [%r156+-15992];
	ld.shared.f32 	%f327, [%r160+-15992];
	fma.rn.f32 	%f873, %f326, %f327, %f873;
	ld.shared.f32 	%f328, [%r156+8];
	fma.rn.f32 	%f857, %f328, %f323, %f857;
	ld.shared.f32 	%f329, [%r156+72];
	fma.rn.f32 	%f841, %f329, %f325, %f841;
	ld.shared.f32 	%f330, [%r156+136];
	fma.rn.f32 	%f825, %f330, %f327, %f825;
	ld.shared.f32 	%f331, [%r156+-16116];
	ld.shared.f32 	%f332, [%r160+-16116];
	fma.rn.f32 	%f904, %f331, %f332, %f904;
	ld.shared.f32 	%f333, [%r156+-16052];
	ld.shared.f32 	%f334, [%r160+-16052];
	fma.rn.f32 	%f888, %f333, %f334, %f888;
	ld.shared.f32 	%f335, [%r156+-15988];
	ld.shared.f32 	%f336, [%r160+-15988];
	fma.rn.f32 	%f872, %f335, %f336, %f872;
	ld.shared.f32 	%f337, [%r156+12];
	fma.rn.f32 	%f856, %f337, %f332, %f856;
	ld.shared.f32 	%f338, [%r156+76];
	fma.rn.f32 	%f840, %f338, %f334, %f840;
	ld.shared.f32 	%f339, [%r156+140];
	fma.rn.f32 	%f824, %f339, %f336, %f824;
	ld.shared.f32 	%f340, [%r156+-12096];
	fma.rn.f32 	%f903, %f340, %f305, %f903;
	ld.shared.f32 	%f341, [%r156+-12032];
	fma.rn.f32 	%f887, %f341, %f307, %f887;
	ld.shared.f32 	%f342, [%r156+-11968];
	fma.rn.f32 	%f871, %f342, %f309, %f871;
	ld.shared.f32 	%f343, [%r156+4032];
	fma.rn.f32 	%f855, %f343, %f305, %f855;
	ld.shared.f32 	%f344, [%r156+4096];
	fma.rn.f32 	%f839, %f344, %f307, %f839;
	ld.shared.f32 	%f345, [%r156+4160];
	fma.rn.f32 	%f823, %f345, %f309, %f823;
	ld.shared.f32 	%f346, [%r156+-12092];
	fma.rn.f32 	%f902, %f346, %f314, %f902;
	ld.shared.f32 	%f347, [%r156+-12028];
	fma.rn.f32 	%f886, %f347, %f316, %f886;
	ld.shared.f32 	%f348, [%r156+-11964];
	fma.rn.f32 	%f870, %f348, %f318, %f870;
	ld.shared.f32 	%f349, [%r156+4036];
	fma.rn.f32 	%f854, %f349, %f314, %f854;
	ld.shared.f32 	%f350, [%r156+4100];
	fma.rn.f32 	%f838, %f350, %f316, %f838;
	ld.shared.f32 	%f351, [%r156+4164];
	fma.rn.f32 	%f822, %f351, %f318, %f822;
	ld.shared.f32 	%f352, [%r156+-12088];
	fma.rn.f32 	%f901, %f352, %f323, %f901;
	ld.shared.f32 	%f353, [%r156+-12024];
	fma.rn.f32 	%f885, %f353, %f325, %f885;
	ld.shared.f32 	%f354, [%r156+-11960];
	fma.rn.f32 	%f869, %f354, %f327, %f869;
	ld.shared.f32 	%f355, [%r156+4040];
	fma.rn.f32 	%f853, %f355, %f323, %f853;
	ld.shared.f32 	%f356, [%r156+4104];
	fma.rn.f32 	%f837, %f356, %f325, %f837;
	ld.shared.f32 	%f357, [%r156+4168];
	fma.rn.f32 	%f821, %f357, %f327, %f821;
	ld.shared.f32 	%f358, [%r156+-12084];
	fma.rn.f32 	%f900, %f358, %f332, %f900;
	ld.shared.f32 	%f359, [%r156+-12020];
	fma.rn.f32 	%f884, %f359, %f334, %f884;
	ld.shared.f32 	%f360, [%r156+-11956];
	fma.rn.f32 	%f868, %f360, %f336, %f868;
	ld.shared.f32 	%f361, [%r156+4044];
	fma.rn.f32 	%f852, %f361, %f332, %f852;
	ld.shared.f32 	%f362, [%r156+4108];
	fma.rn.f32 	%f836, %f362, %f334, %f836;
	ld.shared.f32 	%f363, [%r156+4172];
	fma.rn.f32 	%f820, %f363, %f336, %f820;
	ld.shared.f32 	%f364, [%r156+-8064];
	fma.rn.f32 	%f899, %f364, %f305, %f899;
	ld.shared.f32 	%f365, [%r156+-8000];
	fma.rn.f32 	%f883, %f365, %f307, %f883;
	ld.shared.f32 	%f366, [%r156+-7936];
	fma.rn.f32 	%f867, %f366, %f309, %f867;
	ld.shared.f32 	%f367, [%r156+8064];
	fma.rn.f32 	%f851, %f367, %f305, %f851;
	ld.shared.f32 	%f368, [%r156+8128];
	fma.rn.f32 	%f835, %f368, %f307, %f835;
	ld.shared.f32 	%f369, [%r156+8192];
	fma.rn.f32 	%f819, %f369, %f309, %f819;
	ld.shared.f32 	%f370, [%r156+-8060];
	fma.rn.f32 	%f898, %f370, %f314, %f898;
	ld.shared.f32 	%f371, [%r156+-7996];
	fma.rn.f32 	%f882, %f371, %f316, %f882;
	ld.shared.f32 	%f372, [%r156+-7932];
	fma.rn.f32 	%f866, %f372, %f318, %f866;
	ld.shared.f32 	%f373, [%r156+8068];
	fma.rn.f32 	%f850, %f373, %f314, %f850;
	ld.shared.f32 	%f374, [%r156+8132];
	fma.rn.f32 	%f834, %f374, %f316, %f834;
	ld.shared.f32 	%f375, [%r156+8196];
	fma.rn.f32 	%f818, %f375, %f318, %f818;
	ld.shared.f32 	%f376, [%r156+-8056];
	fma.rn.f32 	%f897, %f376, %f323, %f897;
	ld.shared.f32 	%f377, [%r156+-7992];
	fma.rn.f32 	%f881, %f377, %f325, %f881;
	ld.shared.f32 	%f378, [%r156+-7928];
	fma.rn.f32 	%f865, %f378, %f327, %f865;
	ld.shared.f32 	%f379, [%r156+8072];
	fma.rn.f32 	%f849, %f379, %f323, %f849;
	ld.shared.f32 	%f380, [%r156+8136];
	fma.rn.f32 	%f833, %f380, %f325, %f833;
	ld.shared.f32 	%f381, [%r156+8200];
	fma.rn.f32 	%f817, %f381, %f327, %f817;
	ld.shared.f32 	%f382, [%r156+-8052];
	fma.rn.f32 	%f896, %f382, %f332, %f896;
	ld.shared.f32 	%f383, [%r156+-7988];
	fma.rn.f32 	%f880, %f383, %f334, %f880;
	ld.shared.f32 	%f384, [%r156+-7924];
	fma.rn.f32 	%f864, %f384, %f336, %f864;
	ld.shared.f32 	%f385, [%r156+8076];
	fma.rn.f32 	%f848, %f385, %f332, %f848;
	ld.shared.f32 	%f386, [%r156+8140];
	fma.rn.f32 	%f832, %f386, %f334, %f832;
	ld.shared.f32 	%f387, [%r156+8204];
	fma.rn.f32 	%f816, %f387, %f336, %f816;
	ld.shared.f32 	%f388, [%r156+-4032];
	fma.rn.f32 	%f895, %f388, %f305, %f895;
	ld.shared.f32 	%f389, [%r156+-3968];
	fma.rn.f32 	%f879, %f389, %f307, %f879;
	ld.shared.f32 	%f390, [%r156+-3904];
	fma.rn.f32 	%f863, %f390, %f309, %f863;
	ld.shared.f32 	%f391, [%r156+12096];
	fma.rn.f32 	%f847, %f391, %f305, %f847;
	ld.shared.f32 	%f392, [%r156+12160];
	fma.rn.f32 	%f831, %f392, %f307, %f831;
	ld.shared.f32 	%f393, [%r156+12224];
	fma.rn.f32 	%f815, %f393, %f309, %f815;
	ld.shared.f32 	%f394, [%r156+-4028];
	fma.rn.f32 	%f894, %f394, %f314, %f894;
	ld.shared.f32 	%f395, [%r156+-3964];
	fma.rn.f32 	%f878, %f395, %f316, %f878;
	ld.shared.f32 	%f396, [%r156+-3900];
	fma.rn.f32 	%f862, %f396, %f318, %f862;
	ld.shared.f32 	%f397, [%r156+12100];
	fma.rn.f32 	%f846, %f397, %f314, %f846;
	ld.shared.f32 	%f398, [%r156+12164];
	fma.rn.f32 	%f830, %f398, %f316, %f830;
	ld.shared.f32 	%f399, [%r156+12228];
	fma.rn.f32 	%f814, %f399, %f318, %f814;
	ld.shared.f32 	%f400, [%r156+-4024];
	fma.rn.f32 	%f893, %f400, %f323, %f893;
	ld.shared.f32 	%f401, [%r156+-3960];
	fma.rn.f32 	%f877, %f401, %f325, %f877;
	ld.shared.f32 	%f402, [%r156+-3896];
	fma.rn.f32 	%f861, %f402, %f327, %f861;
	ld.shared.f32 	%f403, [%r156+12104];
	fma.rn.f32 	%f845, %f403, %f323, %f845;
	ld.shared.f32 	%f404, [%r156+12168];
	fma.rn.f32 	%f829, %f404, %f325, %f829;
	ld.shared.f32 	%f405, [%r156+12232];
	fma.rn.f32 	%f813, %f405, %f327, %f813;
	ld.shared.f32 	%f406, [%r156+-4020];
	fma.rn.f32 	%f892, %f406, %f332, %f892;
	ld.shared.f32 	%f407, [%r156+-3956];
	fma.rn.f32 	%f876, %f407, %f334, %f876;
	ld.shared.f32 	%f408, [%r156+-3892];
	fma.rn.f32 	%f860, %f408, %f336, %f860;
	ld.shared.f32 	%f409, [%r156+12108];
	fma.rn.f32 	%f844, %f409, %f332, %f844;
	ld.shared.f32 	%f410, [%r156+12172];
	fma.rn.f32 	%f828, %f410, %f334, %f828;
	ld.shared.f32 	%f411, [%r156+12236];
	fma.rn.f32 	%f812, %f411, %f336, %f812;
	add.s32 	%r182, %r182, 192;
	setp.ne.s32 	%p29, %r182, 16704;
	@%p29 bra 	$L__BB0_26;
	add.s32 	%r181, %r181, 1;
	setp.ne.s32 	%p30, %r181, 3;
	@%p30 bra 	$L__BB0_25;
	ld.param.u64 	%rd30, [my_kernel_kernel0_param_3];
	ld.param.u64 	%rd29, [my_kernel_kernel0_param_2];
	mov.u32 	%r161, %tid.x;
	shl.b32 	%r162, %r161, 2;
	and.b32  	%r163, %r162, 12;
	cvta.to.global.u64 	%rd23, %rd29;
	cvta.to.global.u64 	%rd24, %rd30;
	mov.u32 	%r164, %ctaid.x;
	and.b32  	%r165, %r164, 7;
	mul.lo.s32 	%r166, %r165, 48;
	or.b32  	%r167, %r166, %r163;
	shr.u32 	%r168, %r161, 2;
	mul.lo.s32 	%r169, %r4, 28800;
	mad.lo.s32 	%r170, %r168, 5760, %r169;
	mad.lo.s32 	%r171, %r6, 48, %r170;
	or.b32  	%r172, %r171, %r163;
	mul.wide.u32 	%rd25, %r167, 4;
	add.s64 	%rd26, %rd24, %rd25;
	ld.global.nc.f32 	%f412, [%rd26];
	add.f32 	%f413, %f907, %f412;
	min.f32 	%f414, %f413, 0f40C00000;
	max.f32 	%f415, %f414, 0f00000000;
	mul.wide.u32 	%rd27, %r172, 4;
	add.s64 	%rd28, %rd23, %rd27;
	st.global.f32 	[%rd28], %f415;
	ld.global.nc.f32 	%f416, [%rd26+64];
	add.f32 	%f417, %f891, %f416;
	min.f32 	%f418, %f417, 0f40C00000;
	max.f32 	%f419, %f418, 0f00000000;
	st.global.f32 	[%rd28+64], %f419;
	ld.global.nc.f32 	%f420, [%rd26+128];
	add.f32 	%f421, %f875, %f420;
	min.f32 	%f422, %f421, 0f40C00000;
	max.f32 	%f423, %f422, 0f00000000;
	st.global.f32 	[%rd28+128], %f423;
	add.f32 	%f424, %f859, %f412;
	min.f32 	%f425, %f424, 0f40C00000;
	max.f32 	%f426, %f425, 0f00000000;
	st.global.f32 	[%rd28+1382400], %f426;
	add.f32 	%f427, %f843, %f416;
	min.f32 	%f428, %f427, 0f40C00000;
	max.f32 	%f429, %f428, 0f00000000;
	st.global.f32 	[%rd28+1382464], %f429;
	add.f32 	%f430, %f827, %f420;
	min.f32 	%f431, %f430, 0f40C00000;
	max.f32 	%f432, %f431, 0f00000000;
	st.global.f32 	[%rd28+1382528], %f432;
	ld.global.nc.f32 	%f433, [%rd26+4];
	add.f32 	%f434, %f906, %f433;
	min.f32 	%f435, %f434, 0f40C00000;
	max.f32 	%f436, %f435, 0f00000000;
	st.global.f32 	[%rd28+4], %f436;
	ld.global.nc.f32 	%f437, [%rd26+68];
	add.f32 	%f438, %f890, %f437;
	min.f32 	%f439, %f438, 0f40C00000;
	max.f32 	%f440, %f439, 0f00000000;
	st.global.f32 	[%rd28+68], %f440;
	ld.global.nc.f32 	%f441, [%rd26+132];
	add.f32 	%f442, %f874, %f441;
	min.f32 	%f443, %f442, 0f40C00000;
	max.f32 	%f444, %f443, 0f00000000;
	st.global.f32 	[%rd28+132], %f444;
	add.f32 	%f445, %f858, %f433;
	min.f32 	%f446, %f445, 0f40C00000;
	max.f32 	%f447, %f446, 0f00000000;
	st.global.f32 	[%rd28+1382404], %f447;
	add.f32 	%f448, %f842, %f437;
	min.f32 	%f449, %f448, 0f40C00000;
	max.f32 	%f450, %f449, 0f00000000;
	st.global.f32 	[%rd28+1382468], %f450;
	add.f32 	%f451, %f826, %f441;
	min.f32 	%f452, %f451, 0f40C00000;
	max.f32 	%f453, %f452, 0f00000000;
	st.global.f32 	[%rd28+1382532], %f453;
	ld.global.nc.f32 	%f454, [%rd26+8];
	add.f32 	%f455, %f905, %f454;
	min.f32 	%f456, %f455, 0f40C00000;
	max.f32 	%f457, %f456, 0f00000000;
	st.global.f32 	[%rd28+8], %f457;
	ld.global.nc.f32 	%f458, [%rd26+72];
	add.f32 	%f459, %f889, %f458;
	min.f32 	%f460, %f459, 0f40C00000;
	max.f32 	%f461, %f460, 0f00000000;
	st.global.f32 	[%rd28+72], %f461;
	ld.global.nc.f32 	%f462, [%rd26+136];
	add.f32 	%f463, %f873, %f462;
	min.f32 	%f464, %f463, 0f40C00000;
	max.f32 	%f465, %f464, 0f00000000;
	st.global.f32 	[%rd28+136], %f465;
	add.f32 	%f466, %f857, %f454;
	min.f32 	%f467, %f466, 0f40C00000;
	max.f32 	%f468, %f467, 0f00000000;
	st.global.f32 	[%rd28+1382408], %f468;
	add.f32 	%f469, %f841, %f458;
	min.f32 	%f470, %f469, 0f40C00000;
	max.f32 	%f471, %f470, 0f00000000;
	st.global.f32 	[%rd28+1382472], %f471;
	add.f32 	%f472, %f825, %f462;
	min.f32 	%f473, %f472, 0f40C00000;
	max.f32 	%f474, %f473, 0f00000000;
	st.global.f32 	[%rd28+1382536], %f474;
	ld.global.nc.f32 	%f475, [%rd26+12];
	add.f32 	%f476, %f904, %f475;
	min.f32 	%f477, %f476, 0f40C00000;
	max.f32 	%f478, %f477, 0f00000000;
	st.global.f32 	[%rd28+12], %f478;
	ld.global.nc.f32 	%f479, [%rd26+76];
	add.f32 	%f480, %f888, %f479;
	min.f32 	%f481, %f480, 0f40C00000;
	max.f32 	%f482, %f481, 0f00000000;
	st.global.f32 	[%rd28+76], %f482;
	ld.global.nc.f32 	%f483, [%rd26+140];
	add.f32 	%f484, %f872, %f483;
	min.f32 	%f485, %f484, 0f40C00000;
	max.f32 	%f486, %f485, 0f00000000;
	st.global.f32 	[%rd28+140], %f486;
	add.f32 	%f487, %f856, %f475;
	min.f32 	%f488, %f487, 0f40C00000;
	max.f32 	%f489, %f488, 0f00000000;
	st.global.f32 	[%rd28+1382412], %f489;
	add.f32 	%f490, %f840, %f479;
	min.f32 	%f491, %f490, 0f40C00000;
	max.f32 	%f492, %f491, 0f00000000;
	st.global.f32 	[%rd28+1382476], %f492;
	add.f32 	%f493, %f824, %f483;
	min.f32 	%f494, %f493, 0f40C00000;
	max.f32 	%f495, %f494, 0f00000000;
	st.global.f32 	[%rd28+1382540], %f495;
	add.f32 	%f496, %f903, %f412;
	min.f32 	%f497, %f496, 0f40C00000;
	max.f32 	%f498, %f497, 0f00000000;
	st.global.f32 	[%rd28+345600], %f498;
	add.f32 	%f499, %f887, %f416;
	min.f32 	%f500, %f499, 0f40C00000;
	max.f32 	%f501, %f500, 0f00000000;
	st.global.f32 	[%rd28+345664], %f501;
	add.f32 	%f502, %f871, %f420;
	min.f32 	%f503, %f502, 0f40C00000;
	max.f32 	%f504, %f503, 0f00000000;
	st.global.f32 	[%rd28+345728], %f504;
	add.f32 	%f505, %f855, %f412;
	min.f32 	%f506, %f505, 0f40C00000;
	max.f32 	%f507, %f506, 0f00000000;
	st.global.f32 	[%rd28+1728000], %f507;
	add.f32 	%f508, %f839, %f416;
	min.f32 	%f509, %f508, 0f40C00000;
	max.f32 	%f510, %f509, 0f00000000;
	st.global.f32 	[%rd28+1728064], %f510;
	add.f32 	%f511, %f823, %f420;
	min.f32 	%f512, %f511, 0f40C00000;
	max.f32 	%f513, %f512, 0f00000000;
	st.global.f32 	[%rd28+1728128], %f513;
	add.f32 	%f514, %f902, %f433;
	min.f32 	%f515, %f514, 0f40C00000;
	max.f32 	%f516, %f515, 0f00000000;
	st.global.f32 	[%rd28+345604], %f516;
	add.f32 	%f517, %f886, %f437;
	min.f32 	%f518, %f517, 0f40C00000;
	max.f32 	%f519, %f518, 0f00000000;
	st.global.f32 	[%rd28+345668], %f519;
	add.f32 	%f520, %f870, %f441;
	min.f32 	%f521, %f520, 0f40C00000;
	max.f32 	%f522, %f521, 0f00000000;
	st.global.f32 	[%rd28+345732], %f522;
	add.f32 	%f523, %f854, %f433;
	min.f32 	%f524, %f523, 0f40C00000;
	max.f32 	%f525, %f524, 0f00000000;
	st.global.f32 	[%rd28+1728004], %f525;
	add.f32 	%f526, %f838, %f437;
	min.f32 	%f527, %f526, 0f40C00000;
	max.f32 	%f528, %f527, 0f00000000;
	st.global.f32 	[%rd28+1728068], %f528;
	add.f32 	%f529, %f822, %f441;
	min.f32 	%f530, %f529, 0f40C00000;
	max.f32 	%f531, %f530, 0f00000000;
	st.global.f32 	[%rd28+1728132], %f531;
	add.f32 	%f532, %f901, %f454;
	min.f32 	%f533, %f532, 0f40C00000;
	max.f32 	%f534, %f533, 0f00000000;
	st.global.f32 	[%rd28+345608], %f534;
	add.f32 	%f535, %f885, %f458;
	min.f32 	%f536, %f535, 0f40C00000;
	max.f32 	%f537, %f536, 0f00000000;
	st.global.f32 	[%rd28+345672], %f537;
	add.f32 	%f538, %f869, %f462;
	min.f32 	%f539, %f538, 0f40C00000;
	max.f32 	%f540, %f539, 0f00000000;
	st.global.f32 	[%rd28+345736], %f540;
	add.f32 	%f541, %f853, %f454;
	min.f32 	%f542, %f541, 0f40C00000;
	max.f32 	%f543, %f542, 0f00000000;
	st.global.f32 	[%rd28+1728008], %f543;
	add.f32 	%f544, %f837, %f458;
	min.f32 	%f545, %f544, 0f40C00000;
	max.f32 	%f546, %f545, 0f00000000;
	st.global.f32 	[%rd28+1728072], %f546;
	add.f32 	%f547, %f821, %f462;
	min.f32 	%f548, %f547, 0f40C00000;
	max.f32 	%f549, %f548, 0f00000000;
	st.global.f32 	[%rd28+1728136], %f549;
	add.f32 	%f550, %f900, %f475;
	min.f32 	%f551, %f550, 0f40C00000;
	max.f32 	%f552, %f551, 0f00000000;
	st.global.f32 	[%rd28+345612], %f552;
	add.f32 	%f553, %f884, %f479;
	min.f32 	%f554, %f553, 0f40C00000;
	max.f32 	%f555, %f554, 0f00000000;
	st.global.f32 	[%rd28+345676], %f555;
	add.f32 	%f556, %f868, %f483;
	min.f32 	%f557, %f556, 0f40C00000;
	max.f32 	%f558, %f557, 0f00000000;
	st.global.f32 	[%rd28+345740], %f558;
	add.f32 	%f559, %f852, %f475;
	min.f32 	%f560, %f559, 0f40C00000;
	max.f32 	%f561, %f560, 0f00000000;
	st.global.f32 	[%rd28+1728012], %f561;
	add.f32 	%f562, %f836, %f479;
	min.f32 	%f563, %f562, 0f40C00000;
	max.f32 	%f564, %f563, 0f00000000;
	st.global.f32 	[%rd28+1728076], %f564;
	add.f32 	%f565, %f820, %f483;
	min.f32 	%f566, %f565, 0f40C00000;
	max.f32 	%f567, %f566, 0f00000000;
	st.global.f32 	[%rd28+1728140], %f567;
	add.f32 	%f568, %f899, %f412;
	min.f32 	%f569, %f568, 0f40C00000;
	max.f32 	%f570, %f569, 0f00000000;
	st.global.f32 	[%rd28+691200], %f570;
	add.f32 	%f571, %f883, %f416;
	min.f32 	%f572, %f571, 0f40C00000;
	max.f32 	%f573, %f572, 0f00000000;
	st.global.f32 	[%rd28+691264], %f573;
	add.f32 	%f574, %f867, %f420;
	min.f32 	%f575, %f574, 0f40C00000;
	max.f32 	%f576, %f575, 0f00000000;
	st.global.f32 	[%rd28+691328], %f576;
	add.f32 	%f577, %f851, %f412;
	min.f32 	%f578, %f577, 0f40C00000;
	max.f32 	%f579, %f578, 0f00000000;
	st.global.f32 	[%rd28+2073600], %f579;
	add.f32 	%f580, %f835, %f416;
	min.f32 	%f581, %f580, 0f40C00000;
	max.f32 	%f582, %f581, 0f00000000;
	st.global.f32 	[%rd28+2073664], %f582;
	add.f32 	%f583, %f819, %f420;
	min.f32 	%f584, %f583, 0f40C00000;
	max.f32 	%f585, %f584, 0f00000000;
	st.global.f32 	[%rd28+2073728], %f585;
	add.f32 	%f586, %f898, %f433;
	min.f32 	%f587, %f586, 0f40C00000;
	max.f32 	%f588, %f587, 0f00000000;
	st.global.f32 	[%rd28+691204], %f588;
	add.f32 	%f589, %f882, %f437;
	min.f32 	%f590, %f589, 0f40C00000;
	max.f32 	%f591, %f590, 0f00000000;
	st.global.f32 	[%rd28+691268], %f591;
	add.f32 	%f592, %f866, %f441;
	min.f32 	%f593, %f592, 0f40C00000;
	max.f32 	%f594, %f593, 0f00000000;
	st.global.f32 	[%rd28+691332], %f594;
	add.f32 	%f595, %f850, %f433;
	min.f32 	%f596, %f595, 0f40C00000;
	max.f32 	%f597, %f596, 0f00000000;
	st.global.f32 	[%rd28+2073604], %f597;
	add.f32 	%f598, %f834, %f437;
	min.f32 	%f599, %f598, 0f40C00000;
	max.f32 	%f600, %f599, 0f00000000;
	st.global.f32 	[%rd28+2073668], %f600;
	add.f32 	%f601, %f818, %f441;
	min.f32 	%f602, %f601, 0f40C00000;
	max.f32 	%f603, %f602, 0f00000000;
	st.global.f32 	[%rd28+2073732], %f603;
	add.f32 	%f604, %f897, %f454;
	min.f32 	%f605, %f604, 0f40C00000;
	max.f32 	%f606, %f605, 0f00000000;
	st.global.f32 	[%rd28+691208], %f606;
	add.f32 	%f607, %f881, %f458;
	min.f32 	%f608, %f607, 0f40C00000;
	max.f32 	%f609, %f608, 0f00000000;
	st.global.f32 	[%rd28+691272], %f609;
	add.f32 	%f610, %f865, %f462;
	min.f32 	%f611, %f610, 0f40C00000;
	max.f32 	%f612, %f611, 0f00000000;
	st.global.f32 	[%rd28+691336], %f612;
	add.f32 	%f613, %f849, %f454;
	min.f32 	%f614, %f613, 0f40C00000;
	max.f32 	%f615, %f614, 0f00000000;
	st.global.f32 	[%rd28+2073608], %f615;
	add.f32 	%f616, %f833, %f458;
	min.f32 	%f617, %f616, 0f40C00000;
	max.f32 	%f618, %f617, 0f00000000;
	st.global.f32 	[%rd28+2073672], %f618;
	add.f32 	%f619, %f817, %f462;
	min.f32 	%f620, %f619, 0f40C00000;
	max.f32 	%f621, %f620, 0f00000000;
	st.global.f32 	[%rd28+2073736], %f621;
	add.f32 	%f622, %f896, %f475;
	min.f32 	%f623, %f622, 0f40C00000;
	max.f32 	%f624, %f623, 0f00000000;
	st.global.f32 	[%rd28+691212], %f624;
	add.f32 	%f625, %f880, %f479;
	min.f32 	%f626, %f625, 0f40C00000;
	max.f32 	%f627, %f626, 0f00000000;
	st.global.f32 	[%rd28+691276], %f627;
	add.f32 	%f628, %f864, %f483;
	min.f32 	%f629, %f628, 0f40C00000;
	max.f32 	%f630, %f629, 0f00000000;
	st.global.f32 	[%rd28+691340], %f630;
	add.f32 	%f631, %f848, %f475;
	min.f32 	%f632, %f631, 0f40C00000;
	max.f32 	%f633, %f632, 0f00000000;
	st.global.f32 	[%rd28+2073612], %f633;
	add.f32 	%f634, %f832, %f479;
	min.f32 	%f635, %f634, 0f40C00000;
	max.f32 	%f636, %f635, 0f00000000;
	st.global.f32 	[%rd28+2073676], %f636;
	add.f32 	%f637, %f816, %f483;
	min.f32 	%f638, %f637, 0f40C00000;
	max.f32 	%f639, %f638, 0f00000000;
	st.global.f32 	[%rd28+2073740], %f639;
	add.f32 	%f640, %f895, %f412;
	min.f32 	%f641, %f640, 0f40C00000;
	max.f32 	%f642, %f641, 0f00000000;
	st.global.f32 	[%rd28+1036800], %f642;
	add.f32 	%f643, %f879, %f416;
	min.f32 	%f644, %f643, 0f40C00000;
	max.f32 	%f645, %f644, 0f00000000;
	st.global.f32 	[%rd28+1036864], %f645;
	add.f32 	%f646, %f863, %f420;
	min.f32 	%f647, %f646, 0f40C00000;
	max.f32 	%f648, %f647, 0f00000000;
	st.global.f32 	[%rd28+1036928], %f648;
	add.f32 	%f649, %f847, %f412;
	min.f32 	%f650, %f649, 0f40C00000;
	max.f32 	%f651, %f650, 0f00000000;
	st.global.f32 	[%rd28+2419200], %f651;
	add.f32 	%f652, %f831, %f416;
	min.f32 	%f653, %f652, 0f40C00000;
	max.f32 	%f654, %f653, 0f00000000;
	st.global.f32 	[%rd28+2419264], %f654;
	add.f32 	%f655, %f815, %f420;
	min.f32 	%f656, %f655, 0f40C00000;
	max.f32 	%f657, %f656, 0f00000000;
	st.global.f32 	[%rd28+2419328], %f657;
	add.f32 	%f658, %f894, %f433;
	min.f32 	%f659, %f658, 0f40C00000;
	max.f32 	%f660, %f659, 0f00000000;
	st.global.f32 	[%rd28+1036804], %f660;
	add.f32 	%f661, %f878, %f437;
	min.f32 	%f662, %f661, 0f40C00000;
	max.f32 	%f663, %f662, 0f00000000;
	st.global.f32 	[%rd28+1036868], %f663;
	add.f32 	%f664, %f862, %f441;
	min.f32 	%f665, %f664, 0f40C00000;
	max.f32 	%f666, %f665, 0f00000000;
	st.global.f32 	[%rd28+1036932], %f666;
	add.f32 	%f667, %f846, %f433;
	min.f32 	%f668, %f667, 0f40C00000;
	max.f32 	%f669, %f668, 0f00000000;
	st.global.f32 	[%rd28+2419204], %f669;
	add.f32 	%f670, %f830, %f437;
	min.f32 	%f671, %f670, 0f40C00000;
	max.f32 	%f672, %f671, 0f00000000;
	st.global.f32 	[%rd28+2419268], %f672;
	add.f32 	%f673, %f814, %f441;
	min.f32 	%f674, %f673, 0f40C00000;
	max.f32 	%f675, %f674, 0f00000000;
	st.global.f32 	[%rd28+2419332], %f675;
	add.f32 	%f676, %f893, %f454;
	min.f32 	%f677, %f676, 0f40C00000;
	max.f32 	%f678, %f677, 0f00000000;
	st.global.f32 	[%rd28+1036808], %f678;
	add.f32 	%f679, %f877, %f458;
	min.f32 	%f680, %f679, 0f40C00000;
	max.f32 	%f681, %f680, 0f00000000;
	st.global.f32 	[%rd28+1036872], %f681;
	add.f32 	%f682, %f861, %f462;
	min.f32 	%f683, %f682, 0f40C00000;
	max.f32 	%f684, %f683, 0f00000000;
	st.global.f32 	[%rd28+1036936], %f684;
	add.f32 	%f685, %f845, %f454;
	min.f32 	%f686, %f685, 0f40C00000;
	max.f32 	%f687, %f686, 0f00000000;
	st.global.f32 	[%rd28+2419208], %f687;
	add.f32 	%f688, %f829, %f458;
	min.f32 	%f689, %f688, 0f40C00000;
	max.f32 	%f690, %f689, 0f00000000;
	st.global.f32 	[%rd28+2419272], %f690;
	add.f32 	%f691, %f813, %f462;
	min.f32 	%f692, %f691, 0f40C00000;
	max.f32 	%f693, %f692, 0f00000000;
	st.global.f32 	[%rd28+2419336], %f693;
	add.f32 	%f694, %f892, %f475;
	min.f32 	%f695, %f694, 0f40C00000;
	max.f32 	%f696, %f695, 0f00000000;
	st.global.f32 	[%rd28+1036812], %f696;
	add.f32 	%f697, %f876, %f479;
	min.f32 	%f698, %f697, 0f40C00000;
	max.f32 	%f699, %f698, 0f00000000;
	st.global.f32 	[%rd28+1036876], %f699;
	add.f32 	%f700, %f860, %f483;
	min.f32 	%f701, %f700, 0f40C00000;
	max.f32 	%f702, %f701, 0f00000000;
	st.global.f32 	[%rd28+1036940], %f702;
	add.f32 	%f703, %f844, %f475;
	min.f32 	%f704, %f703, 0f40C00000;
	max.f32 	%f705, %f704, 0f00000000;
	st.global.f32 	[%rd28+2419212], %f705;
	add.f32 	%f706, %f828, %f479;
	min.f32 	%f707, %f706, 0f40C00000;
	max.f32 	%f708, %f707, 0f00000000;
	st.global.f32 	[%rd28+2419276], %f708;
	add.f32 	%f709, %f812, %f483;
	min.f32 	%f710, %f709, 0f40C00000;
	max.f32 	%f711, %f710, 0f00000000;
	st.global.f32 	[%rd28+2419340], %f711;
	ret;

}


// ===== COMPILED SASS (sm_100) =====

	.target	sm_100

	.elftype	@"ET_EXEC"


//--------------------- .note.nv.tkinfo           --------------------------
	.section	.note.nv.tkinfo,"",@"SHT_NOTE"
	.sectionflags	@"SHF_NOTE_NV_TKINFO"
	.tkinfo
        /*0018*/ 	.word	0x00000002
        /*0030*/ 	.string	""
        /*0030*/ 	.string	"ptxas"
        /*0030*/ 	.string	"Cuda compilation tools, release 13.0, V13.0.88"
        /*0030*/ 	.string	"Build cuda_13.0.r13.0/compiler.36424714_0"
        /*0030*/ 	.string	"-arch sm_100 -m 64 "



//--------------------- .note.nv.cuinfo           --------------------------
	.section	.note.nv.cuinfo,"",@"SHT_NOTE"
	.sectionflags	@"SHF_NOTE_NV_CUINFO"
        /*0018*/ 	.short	0x0002
        /*001a*/ 	.short	0x0064
        /*001c*/ 	.short	0x0082
	.zero		2


//--------------------- .nv.info                  --------------------------
	.section	.nv.info,"",@"SHT_CUDA_INFO"
	.align	4


	//----- nvinfo : EIATTR_REGCOUNT
	.align		4
        /*0000*/ 	.byte	0x04, 0x2f
        /*0002*/ 	.short	(.L_1 - .L_0)
	.align		4
.L_0:
        /*0004*/ 	.word	index@(my_kernel_kernel0)
        /*0008*/ 	.word	0x0000009d


	//----- nvinfo : EIATTR_FRAME_SIZE
	.align		4
.L_1:
        /*000c*/ 	.byte	0x04, 0x11
        /*000e*/ 	.short	(.L_3 - .L_2)
	.align		4
.L_2:
        /*0010*/ 	.word	index@(my_kernel_kernel0)
        /*0014*/ 	.word	0x00000000


	//----- nvinfo : EIATTR_MIN_STACK_SIZE
	.align		4
.L_3:
        /*0018*/ 	.byte	0x04, 0x12
        /*001a*/ 	.short	(.L_5 - .L_4)
	.align		4
.L_4:
        /*001c*/ 	.word	index@(my_kernel_kernel0)
        /*0020*/ 	.word	0x00000000
.L_5:


//--------------------- .nv.compat                --------------------------
	.section	.nv.compat,"",@"SHT_CUDA_COMPAT_INFO"
	.align	4
        /*0000*/ 	.byte	0x02, 0x09, 0x00, 0x00, 0x02, 0x02, 0x01, 0x00, 0x02, 0x05, 0x05, 0x00, 0x03, 0x07, 0x01, 0x01
        /*0010*/ 	.byte	0x02, 0x03, 0x00, 0x00, 0x02, 0x06, 0x01, 0x00, 0x04, 0x0b, 0x08, 0x00, 0x09, 0x00, 0x00, 0x00
        /*0020*/ 	.byte	0x00, 0x00, 0x00, 0x00


//--------------------- .nv.info.my_kernel_kernel0 --------------------------
	.section	.nv.info.my_kernel_kernel0,"",@"SHT_CUDA_INFO"
	.sectionflags	@""
	.align	4


	//----- nvinfo : EIATTR_CUDA_API_VERSION
	.align		4
        /*0000*/ 	.byte	0x04, 0x37
        /*0002*/ 	.short	(.L_7 - .L_6)
.L_6:
        /*0004*/ 	.word	0x00000082


	//----- nvinfo : EIATTR_KPARAM_INFO
	.align		4
.L_7:
        /*0008*/ 	.byte	0x04, 0x17
        /*000a*/ 	.short	(.L_9 - .L_8)
.L_8:
        /*000c*/ 	.word	0x00000000
        /*0010*/ 	.short	0x0003
        /*0012*/ 	.short	0x0018
        /*0014*/ 	.byte	0x00, 0xf5, 0x21, 0x00


	//----- nvinfo : EIATTR_KPARAM_INFO
	.align		4
.L_9:
        /*0018*/ 	.byte	0x04, 0x17
        /*001a*/ 	.short	(.L_11 - .L_10)
.L_10:
        /*001c*/ 	.word	0x00000000
        /*0020*/ 	.short	0x0002
        /*0022*/ 	.short	0x0010
        /*0024*/ 	.byte	0x00, 0xf5, 0x21, 0x00


	//----- nvinfo : EIATTR_KPARAM_INFO
	.align		4
.L_11:
        /*0028*/ 	.byte	0x04, 0x17
        /*002a*/ 	.short	(.L_13 - .L_12)
.L_12:
        /*002c*/ 	.word	0x00000000
        /*0030*/ 	.short	0x0001
        /*0032*/ 	.short	0x0008
        /*0034*/ 	.byte	0x00, 0xf5, 0x21, 0x00


	//----- nvinfo : EIATTR_KPARAM_INFO
	.align		4
.L_13:
        /*0038*/ 	.byte	0x04, 0x17
        /*003a*/ 	.short	(.L_15 - .L_14)
.L_14:
        /*003c*/ 	.word	0x00000000
        /*0040*/ 	.short	0x0000
        /*0042*/ 	.short	0x0000
        /*0044*/ 	.byte	0x00, 0xf5, 0x21, 0x00


	//----- nvinfo : EIATTR_SPARSE_MMA_MASK
	.align		4
.L_15:
        /*0048*/ 	.byte	0x03, 0x50
        /*004a*/ 	.short	0x0000


	//----- nvinfo : EIATTR_MAXREG_COUNT
	.align		4
        /*004c*/ 	.byte	0x03, 0x1b
        /*004e*/ 	.short	0x00ff


	//----- nvinfo : EIATTR_NUM_BARRIERS
	.align		4
        /*0050*/ 	.byte	0x02, 0x4c
        /*0052*/ 	.byte	0x01
	.zero		1


	//----- nvinfo : EIATTR_MERCURY_ISA_VERSION
	.align		4
        /*0054*/ 	.byte	0x03, 0x5f
        /*0056*/ 	.short	0x0101


	//----- nvinfo : EIATTR_VRC_CTA_INIT_COUNT
	.align		4
        /*0058*/ 	.byte	0x02, 0x4a
	.zero		1
	.zero		1


	//----- nvinfo : EIATTR_EXIT_INSTR_OFFSETS
	.align		4
        /*005c*/ 	.byte	0x04, 0x1c
        /*005e*/ 	.short	(.L_17 - .L_16)


	//   ....[0]....
.L_16:
        /*0060*/ 	.word	0x000090e0


	//----- nvinfo : EIATTR_CRS_STACK_SIZE
	.align		4
.L_17:
        /*0064*/ 	.byte	0x04, 0x1e
        /*0066*/ 	.short	(.L_19 - .L_18)
.L_18:
        /*0068*/ 	.word	0x00000000


	//----- nvinfo : EIATTR_CBANK_PARAM_SIZE
	.align		4
.L_19:
        /*006c*/ 	.byte	0x03, 0x19
        /*006e*/ 	.short	0x0020


	//----- nvinfo : EIATTR_PARAM_CBANK
	.align		4
        /*0070*/ 	.byte	0x04, 0x0a
        /*0072*/ 	.short	(.L_21 - .L_20)
	.align		4
.L_20:
        /*0074*/ 	.word	index@(.nv.constant0.my_kernel_kernel0)
        /*0078*/ 	.short	0x0380
        /*007a*/ 	.short	0x0020


	//----- nvinfo : EIATTR_SW_WAR
	.align		4
.L_21:
        /*007c*/ 	.byte	0x04, 0x36
        /*007e*/ 	.short	(.L_23 - .L_22)
.L_22:
        /*0080*/ 	.word	0x00000008
.L_23:


//--------------------- .nv.callgraph             --------------------------
	.section	.nv.callgraph,"",@"SHT_CUDA_CALLGRAPH"
	.align	4
	.sectionentsize	8
	.align		4
        /*0000*/ 	.word	0x00000000
	.align		4
        /*0004*/ 	.word	0xffffffff
	.align		4
        /*0008*/ 	.word	0x00000000
	.align		4
        /*000c*/ 	.word	0xfffffffe
	.align		4
        /*0010*/ 	.word	0x00000000
	.align		4
        /*0014*/ 	.word	0xfffffffd
	.align		4
        /*0018*/ 	.word	0x00000000
	.align		4
        /*001c*/ 	.word	0xfffffffc


//--------------------- .text.my_kernel_kernel0   --------------------------
	.section	.text.my_kernel_kernel0,"ax",@progbits
	.align	128
        .global         my_kernel_kernel0
        .type           my_kernel_kernel0,@function
        .size           my_kernel_kernel0,(.L_x_107 - my_kernel_kernel0)
        .other          my_kernel_kernel0,@"STO_CUDA_ENTRY STV_DEFAULT"
my_kernel_kernel0:
.text.my_kernel_kernel0:
[----:B------:R-:W-:Y:S01]  /*0000*/  LDC R1, c[0x0][0x37c] ;  /* 0x0000df00ff017b82 */ /* 0x000fe20000000800 */
[----:B------:R-:W0:Y:S01]  /*0010*/  S2R R91, SR_TID.X ;  /* 0x00000000005b7919 */ /* 0x000e220000002100 */
[----:B------:R-:W-:Y:S01]  /*0020*/  IMAD.MOV.U32 R2, RZ, RZ, RZ ;  /* 0x000000ffff027224 */ /* 0x000fe200078e00ff */
[----:B------:R-:W1:Y:S01]  /*0030*/  LDCU.64 UR6, c[0x0][0x358] ;  /* 0x00006b00ff0677ac */ /* 0x000e620008000a00 */
[----:B------:R-:W2:Y:S01]  /*0040*/  S2R R3, SR_CTAID.X ;  /* 0x0000000000037919 */ /* 0x000ea20000002500 */
[C---:B0-----:R-:W-:Y:S01]  /*0050*/  PRMT R4, R91.reuse, 0x9910, RZ ;  /* 0x000099105b047816 */ /* 0x041fe200000000ff */
[----:B------:R-:W-:Y:S02]  /*0060*/  IMAD R0, R91, 0x18, RZ ;  /* 0x000000185b007824 */ /* 0x000fe400078e02ff */
[----:B--2---:R-:W-:-:S04]  /*0070*/  IMAD.HI.U32 R90, R3, -0x77777777, RZ ;  /* 0x88888889035a7827 */ /* 0x004fc800078e00ff */
[----:B------:R-:W-:Y:S01]  /*0080*/  IMAD R4, R4, 0x18, RZ ;  /* 0x0000001804047824 */ /* 0x000fe200078e02ff */
[----:B------:R-:W-:Y:S01]  /*0090*/  SHF.R.U32.HI R90, RZ, 0x6, R90 ;  /* 0x00000006ff5a7819 */ /* 0x000fe2000001165a */
[C---:B------:R-:W-:Y:S02]  /*00a0*/  VIADD R5, R0.reuse, 0x1 ;  /* 0x0000000100057836 */ /* 0x040fe40000000000 */
[----:B------:R-:W-:-:S04]  /*00b0*/  IMAD.HI.U32 R6, R0, -0x55555555, RZ ;  /* 0xaaaaaaab00067827 */ /* 0x000fc800078e00ff */
[----:B------:R-:W-:Y:S02]  /*00c0*/  VIADD R7, R4, 0x1 ;  /* 0x0000000104077836 */ /* 0x000fe40000000000 */
[C-C-:B------:R-:W-:Y:S02]  /*00d0*/  IMAD R89, R90.reuse, -0x78, R3.reuse ;  /* 0xffffff885a597824 */ /* 0x140fe400078e0203 */
[----:B------:R-:W-:Y:S01]  /*00e0*/  IMAD.HI.U32 R10, R5, -0x55555555, RZ ;  /* 0xaaaaaaab050a7827 */ /* 0x000fe200078e00ff */
[----:B------:R-:W-:Y:S02]  /*00f0*/  SHF.R.U32.HI R5, RZ, 0x5, R6 ;  /* 0x00000005ff057819 */ /* 0x000fe40000011606 */
[----:B------:R-:W-:Y:S01]  /*0100*/  LOP3.LUT R11, R7, 0xffff, RZ, 0xc0, !PT ;  /* 0x0000ffff070b7812 */ /* 0x000fe200078ec0ff */
[----:B------:R-:W-:Y:S01]  /*0110*/  IMAD R9, R90, 0x1e0, R3 ;  /* 0x000001e05a097824 */ /* 0x000fe200078e0203 */
[----:B------:R-:W-:Y:S01]  /*0120*/  SHF.R.U32.HI R6, RZ, 0x3, R89 ;  /* 0x00000003ff067819 */ /* 0x000fe20000011659 */
[----:B------:R-:W-:Y:S01]  /*0130*/  VIADD R15, R0, 0x2 ;  /* 0x00000002000f7836 */ /* 0x000fe20000000000 */
[----:B------:R-:W-:Y:S01]  /*0140*/  SHF.R.U32.HI R10, RZ, 0x5, R10 ;  /* 0x00000005ff0a7819 */ /* 0x000fe2000001160a */
[----:B------:R-:W-:Y:S01]  /*0150*/  IMAD R7, R90, 0x5, RZ ;  /* 0x000000055a077824 */ /* 0x000fe200078e02ff */
[----:B------:R-:W-:Y:S01]  /*0160*/  IADD3 R8, PT, PT, -R6, 0x10, RZ ;  /* 0x0000001006087810 */ /* 0x000fe20007ffe1ff */
[----:B------:R-:W-:-:S02]  /*0170*/  IMAD R9, R9, 0x30, R0 ;  /* 0x0000003009097824 */ /* 0x000fc400078e0200 */
[----:B-1----:R-:W-:-:S07]  /*0180*/  IMAD R11, R11, 0xaaab, RZ ;  /* 0x0000aaab0b0b7824 */ /* 0x002fce00078e02ff */
.L_x_96:
[C---:B------:R-:W-:Y:S01]  /*0190*/  IMAD R13, R2.reuse, 0x14, R91 ;  /* 0x00000014020d7824 */ /* 0x040fe200078e025b */
[----:B------:R-:W-:Y:S01]  /*01a0*/  BSSY.RECONVERGENT B0, `(.L_x_0) ;  /* 0x0000044000007945 */ /* 0x000fe20003800200 */
[C---:B-1----:R-:W-:Y:S02]  /*01b0*/  IMAD R12, R2.reuse, 0x1e0, R15 ;  /* 0x000001e0020c7824 */ /* 0x042fe400078e020f */
[----:B------:R-:W-:Y:S01]  /*01c0*/  IMAD R14, R2, 0xa, RZ ;  /* 0x0000000a020e7824 */ /* 0x000fe200078e02ff */
[----:B------:R-:W-:Y:S01]  /*01d0*/  ISETP.GT.U32.AND P0, PT, R13, 0x14f, PT ;  /* 0x0000014f0d00780c */ /* 0x000fe20003f04070 */
[----:B------:R-:W-:Y:S02]  /*01e0*/  VIADD R22, R12, 0xfffffffe ;  /* 0xfffffffe0c167836 */ /* 0x000fe40000000000 */
[----:B------:R-:W-:Y:S02]  /*01f0*/  IMAD.IADD R15, R14, 0x1, R10 ;  /* 0x000000010e0f7824 */ /* 0x000fe400078e020a */
[----:B------:R-:W-:Y:S01]  /*0200*/  IMAD R13, R2, 0xf00, R9 ;  /* 0x00000f00020d7824 */ /* 0x000fe200078e0209 */
[----:B------:R-:W-:Y:S01]  /*0210*/  ISETP.GT.U32.OR P1, PT, R22, 0x1f7f, P0 ;  /* 0x00001f7f1600780c */ /* 0x000fe20000724470 */
[----:B------:R-:W-:-:S02]  /*0220*/  VIADD R2, R2, 0x1 ;  /* 0x0000000102027836 */ /* 0x000fc40000000000 */
[----:B------:R-:W-:-:S03]  /*0230*/  IMAD.HI.U32 R15, R15, -0x55555555, RZ ;  /* 0xaaaaaaab0f0f7827 */ /* 0x000fc600078e00ff */
[----:B------:R-:W-:Y:S02]  /*0240*/  ISETP.NE.AND P2, PT, R2, 0x11, PT ;  /* 0x000000110200780c */ /* 0x000fe40003f45270 */
[----:B------:R-:W-:-:S05]  /*0250*/  SHF.R.U32.HI R24, RZ, 0x1, R15 ;  /* 0x00000001ff187819 */ /* 0x000fca000001160f */
[----:B0-2---:R-:W-:Y:S06]  /*0260*/  @P1 BRA `(.L_x_1) ;  /* 0x0000000000dc1947 */ /* 0x005fec0003800000 */
[----:B------:R-:W-:Y:S01]  /*0270*/  LOP3.LUT R16, R22, 0xffff, RZ, 0xc0, !PT ;  /* 0x0000ffff16107812 */ /* 0x000fe200078ec0ff */
[----:B------:R-:W-:Y:S03]  /*0280*/  BSSY.RECONVERGENT B1, `(.L_x_2) ;  /* 0x000002a000017945 */ /* 0x000fe60003800200 */
[----:B------:R-:W-:Y:S01]  /*0290*/  SHF.R.U32.HI R15, RZ, 0x4, R16 ;  /* 0x00000004ff0f7819 */ /* 0x000fe20000011610 */
[----:B------:R-:W-:-:S03]  /*02a0*/  IMAD R16, R16, 0xe38f, RZ ;  /* 0x0000e38f10107824 */ /* 0x000fc600078e02ff */
[----:B------:R-:W-:Y:S02]  /*02b0*/  LOP3.LUT R15, R15, 0xffff, RZ, 0xc0, !PT ;  /* 0x0000ffff0f0f7812 */ /* 0x000fe400078ec0ff */
[----:B------:R-:W-:-:S03]  /*02c0*/  SHF.R.U32.HI R16, RZ, 0x17, R16 ;  /* 0x00000017ff107819 */ /* 0x000fc60000011610 */
[----:B------:R-:W-:Y:S01]  /*02d0*/  IMAD R15, R15, 0x821, RZ ;  /* 0x000008210f0f7824 */ /* 0x000fe200078e02ff */
[----:B------:R-:W-:Y:S01]  /*02e0*/  PRMT R19, R16, 0x9910, RZ ;  /* 0x0000991010137816 */ /* 0x000fe200000000ff */
[----:B------:R-:W-:-:S03]  /*02f0*/  IMAD.MOV.U32 R16, RZ, RZ, RZ ;  /* 0x000000ffff107224 */ /* 0x000fc600078e00ff */
[----:B------:R-:W-:Y:S01]  /*0300*/  SHF.R.U32.HI R21, RZ, 0x11, R15 ;  /* 0x00000011ff157819 */ /* 0x000fe2000001160f */
[----:B------:R-:W-:-:S03]  /*0310*/  IMAD R19, R19, 0x90, RZ ;  /* 0x0000009013137824 */ /* 0x000fc600078e02ff */
[----:B------:R-:W-:-:S05]  /*0320*/  PRMT R15, R21, 0x9910, RZ ;  /* 0x00009910150f7816 */ /* 0x000fca00000000ff */
[----:B------:R-:W-:-:S04]  /*0330*/  IMAD R15, R15, 0x3f0, RZ ;  /* 0x000003f00f0f7824 */ /* 0x000fc800078e02ff */
[----:B------:R-:W-:-:S05]  /*0340*/  IMAD.MOV R15, RZ, RZ, -R15 ;  /* 0x000000ffff0f7224 */ /* 0x000fca00078e0a0f */
[----:B------:R-:W-:-:S05]  /*0350*/  PRMT R15, R15, 0x7710, RZ ;  /* 0x000077100f0f7816 */ /* 0x000fca00000000ff */
[----:B------:R-:W-:-:S05]  /*0360*/  IMAD.IADD R15, R22, 0x1, R15 ;  /* 0x00000001160f7824 */ /* 0x000fca00078e020f */
[----:B------:R-:W-:-:S05]  /*0370*/  LOP3.LUT R15, R15, 0xffff, RZ, 0xc0, !PT ;  /* 0x0000ffff0f0f7812 */ /* 0x000fca00078ec0ff */
[----:B------:R-:W-:-:S05]  /*0380*/  IMAD R15, R15, 0x38f, RZ ;  /* 0x0000038f0f0f7824 */ /* 0x000fca00078e02ff */
[----:B------:R-:W-:Y:S01]  /*0390*/  SHF.R.U32.HI R26, RZ, 0x11, R15 ;  /* 0x00000011ff1a7819 */ /* 0x000fe2000001160f */
[----:B------:R-:W-:-:S03]  /*03a0*/  IMAD.IADD R15, R14, 0x1, R5 ;  /* 0x000000010e0f7824 */ /* 0x000fc600078e0205 */
[C---:B------:R-:W-:Y:S01]  /*03b0*/  LOP3.LUT P1, RZ, R7.reuse, R26, RZ, 0xfc, !PT ;  /* 0x0000001a07ff7212 */ /* 0x040fe2000782fcff */
[----:B------:R-:W-:Y:S02]  /*03c0*/  IMAD.IADD R17, R7, 0x1, R26 ;  /* 0x0000000107117824 */ /* 0x000fe400078e021a */
[----:B------:R-:W-:-:S03]  /*03d0*/  IMAD.HI.U32 R15, R15, -0x55555555, RZ ;  /* 0xaaaaaaab0f0f7827 */ /* 0x000fc600078e00ff */
[----:B------:R-:W-:Y:S02]  /*03e0*/  ISETP.GT.U32.OR P1, PT, R17, 0xf, !P1 ;  /* 0x0000000f1100780c */ /* 0x000fe40004f24470 */
[----:B------:R-:W-:-:S11]  /*03f0*/  SHF.R.U32.HI R20, RZ, 0x1, R15 ;  /* 0x00000001ff147819 */ /* 0x000fd6000001160f */
[----:B------:R-:W-:Y:S05]  /*0400*/  @P1 BRA `(.L_x_3) ;  /* 0x0000000000441947 */ /* 0x000fea0003800000 */
[----:B------:R-:W-:-:S05]  /*0410*/  LOP3.LUT R15, R4, 0xffff, RZ, 0xc0, !PT ;  /* 0x0000ffff040f7812 */ /* 0x000fca00078ec0ff */
[----:B------:R-:W-:-:S05]  /*0420*/  IMAD R15, R15, 0xaaab, RZ ;  /* 0x0000aaab0f0f7824 */ /* 0x000fca00078e02ff */
[----:B------:R-:W-:-:S05]  /*0430*/  LEA.HI R15, R15, R14, RZ, 0xb ;  /* 0x0000000e0f0f7211 */ /* 0x000fca00078f58ff */
[----:B------:R-:W-:-:S05]  /*0440*/  IMAD.HI.U32 R17, R15, -0x55555555, RZ ;  /* 0xaaaaaaab0f117827 */ /* 0x000fca00078e00ff */
[----:B------:R-:W-:-:S05]  /*0450*/  SHF.R.U32.HI R18, RZ, 0x1, R17 ;  /* 0x00000001ff127819 */ /* 0x000fca0000011611 */
[----:B------:R-:W-:-:S05]  /*0460*/  IMAD R15, R18, -0x3, R15 ;  /* 0xfffffffd120f7824 */ /* 0x000fca00078e020f */
[----:B------:R-:W-:-:S04]  /*0470*/  LOP3.LUT P1, RZ, R15, R6, RZ, 0xfc, !PT ;  /* 0x000000060fff7212 */ /* 0x000fc8000782fcff */
[----:B------:R-:W-:-:S13]  /*0480*/  ISETP.GE.U32.OR P1, PT, R15, R8, !P1 ;  /* 0x000000080f00720c */ /* 0x000fda0004f26470 */
[----:B------:R-:W-:Y:S05]  /*0490*/  @P1 BRA `(.L_x_3) ;  /* 0x0000000000201947 */ /* 0x000fea0003800000 */
[----:B------:R-:W0:Y:S01]  /*04a0*/  LDC.64 R16, c[0x0][0x380] ;  /* 0x0000e000ff107b82 */ /* 0x000e220000000a00 */
[----:B------:R-:W-:Y:S02]  /*04b0*/  IMAD R15, R21, 0xf, R26 ;  /* 0x0000000f150f7824 */ /* 0x000fe400078e021a */
[----:B------:R-:W-:Y:S02]  /*04c0*/  IMAD R18, R20, -0x480, R13 ;  /* 0xfffffb8014127824 */ /* 0x000fe400078e020d */
[----:B------:R-:W-:Y:S02]  /*04d0*/  IMAD R15, R15, 0x1680, RZ ;  /* 0x000016800f0f7824 */ /* 0x000fe400078e02ff */
[----:B------:R-:W-:-:S05]  /*04e0*/  IMAD R18, R5, 0x150, R18 ;  /* 0x0000015005127824 */ /* 0x000fca00078e0212 */
[----:B------:R-:W-:-:S05]  /*04f0*/  IADD3 R15, PT, PT, R18, -0x1800, R15 ;  /* 0xffffe800120f7810 */ /* 0x000fca0007ffe00f */
[----:B0-----:R-:W-:-:S06]  /*0500*/  IMAD.WIDE R16, R15, 0x4, R16 ;  /* 0x000000040f107825 */ /* 0x001fcc00078e0210 */
[----:B------:R0:W5:Y:S02]  /*0510*/  LDG.E.CONSTANT R16, desc[UR6][R16.64] ;  /* 0x0000000610107981 */ /* 0x000164000c1e9900 */
.L_x_3:
[----:B------:R-:W-:Y:S05]  /*0520*/  BSYNC.RECONVERGENT B1 ;  /* 0x0000000000017941 */ /* 0x000fea0003800200 */
.L_x_2:
[----:B------:R-:W1:Y:S01]  /*0530*/  S2UR UR5, SR_CgaCtaId ;  /* 0x00000000000579c3 */ /* 0x000e620000008800 */
[----:B------:R-:W-:Y:S01]  /*0540*/  IMAD.MOV R15, RZ, RZ, -R19 ;  /* 0x000000ffff0f7224 */ /* 0x000fe200078e0a13 */
[----:B------:R-:W-:-:S04]  /*0550*/  UMOV UR4, 0x400 ;  /* 0x0000040000047882 */ /* 0x000fc80000000000 */
[----:B------:R-:W-:-:S05]  /*0560*/  PRMT R15, R15, 0x7710, RZ ;  /* 0x000077100f0f7816 */ /* 0x000fca00000000ff */
[----:B------:R-:W-:-:S05]  /*0570*/  IMAD.IADD R15, R22, 0x1, R15 ;  /* 0x00000001160f7824 */ /* 0x000fca00078e020f */
[----:B------:R-:W-:-:S04]  /*0580*/  LOP3.LUT R15, R15, 0xffff, RZ, 0xc0, !PT ;  /* 0x0000ffff0f0f7812 */ /* 0x000fc800078ec0ff */
[----:B------:R-:W-:Y:S01]  /*0590*/  IADD3 R15, PT, PT, -R15, R22, R22 ;  /* 0x000000160f0f7210 */ /* 0x000fe20007ffe116 */
[----:B-1----:R-:W-:-:S04]  /*05a0*/  ULEA UR4, UR5, UR4, 0x18 ;  /* 0x0000000405047291 */ /* 0x002fc8000f8ec0ff */
[----:B------:R-:W-:-:S05]  /*05b0*/  IMAD R15, R20, -0x90, R15 ;  /* 0xffffff70140f7824 */ /* 0x000fca00078e020f */
[----:B------:R-:W-:-:S05]  /*05c0*/  LEA R15, R15, UR4, 0x2 ;  /* 0x000000040f0f7c11 */ /* 0x000fca000f8e10ff */
[----:B-----5:R1:W-:Y:S02]  /*05d0*/  STS [R15], R16 ;  /* 0x000000100f007388 */ /* 0x0203e40000000800 */
.L_x_1:
[----:B------:R-:W-:Y:S05]  /*05e0*/  BSYNC.RECONVERGENT B0 ;  /* 0x0000000000007941 */ /* 0x000fea0003800200 */
.L_x_0:
[----:B------:R-:W-:Y:S01]  /*05f0*/  VIADD R26, R12, 0xffffffff ;  /* 0xffffffff0c1a7836 */ /* 0x000fe20000000000 */
[----:B------:R-:W-:Y:S04]  /*0600*/  BSSY.RECONVERGENT B0, `(.L_x_4) ;  /* 0x0000035000007945 */ /* 0x000fe80003800200 */
[----:B------:R-:W-:-:S13]  /*0610*/  ISETP.GT.U32.OR P1, PT, R26, 0x1f7f, P0 ;  /* 0x00001f7f1a00780c */ /* 0x000fda0000724470 */
[----:B------:R-:W-:Y:S05]  /*0620*/  @P1 BRA `(.L_x_5) ;  /* 0x0000000000c81947 */ /* 0x000fea0003800000 */
[----:B-1----:R-:W-:Y:S01]  /*0630*/  LOP3.LUT R16, R26, 0xffff, RZ, 0xc0, !PT ;  /* 0x0000ffff1a107812 */ /* 0x002fe200078ec0ff */
[----:B------:R-:W-:Y:S03]  /*0640*/  BSSY.RECONVERGENT B1, `(.L_x_6) ;  /* 0x0000025000017945 */ /* 0x000fe60003800200 */
[----:B------:R-:W-:Y:S01]  /*0650*/  SHF.R.U32.HI R15, RZ, 0x4, R16 ;  /* 0x00000004ff0f7819 */ /* 0x000fe20000011610 */
[----:B------:R-:W-:-:S03]  /*0660*/  IMAD R16, R16, 0xe38f, RZ ;  /* 0x0000e38f10107824 */ /* 0x000fc600078e02ff */
[----:B------:R-:W-:-:S05]  /*0670*/  LOP3.LUT R15, R15, 0xffff, RZ, 0xc0, !PT ;  /* 0x0000ffff0f0f7812 */ /* 0x000fca00078ec0ff */
[----:B------:R-:W-:-:S05]  /*0680*/  IMAD R15, R15, 0x821, RZ ;  /* 0x000008210f0f7824 */ /* 0x000fca00078e02ff */
[----:B------:R-:W-:-:S04]  /*0690*/  SHF.R.U32.HI R19, RZ, 0x11, R15 ;  /* 0x00000011ff137819 */ /* 0x000fc8000001160f */
[----:B------:R-:W-:-:S05]  /*06a0*/  PRMT R15, R19, 0x9910, RZ ;  /* 0x00009910130f7816 */ /* 0x000fca00000000ff */
[----:B------:R-:W-:-:S05]  /*06b0*/  IMAD R15, R15, 0x3f0, RZ ;  /* 0x000003f00f0f7824 */ /* 0x000fca00078e02ff */
[----:B------:R-:W-:-:S04]  /*06c0*/  IADD3 R15, PT, PT, RZ, -R15, RZ ;  /* 0x8000000fff0f7210 */ /* 0x000fc80007ffe0ff */
[----:B------:R-:W-:-:S05]  /*06d0*/  PRMT R15, R15, 0x7710, RZ ;  /* 0x000077100f0f7816 */ /* 0x000fca00000000ff */
[----:B------:R-:W-:-:S05]  /*06e0*/  IMAD.IADD R15, R15, 0x1, R26 ;  /* 0x000000010f0f7824 */ /* 0x000fca00078e021a */
[----:B------:R-:W-:-:S05]  /*06f0*/  LOP3.LUT R15, R15, 0xffff, RZ, 0xc0, !PT ;  /* 0x0000ffff0f0f7812 */ /* 0x000fca00078ec0ff */
[----:B------:R-:W-:-:S05]  /*0700*/  IMAD R15, R15, 0x38f, RZ ;  /* 0x0000038f0f0f7824 */ /* 0x000fca00078e02ff */
[----:B------:R-:W-:Y:S02]  /*0710*/  SHF.R.U32.HI R28, RZ, 0x11, R15 ;  /* 0x00000011ff1c7819 */ /* 0x000fe4000001160f */
[----:B------:R-:W-:Y:S02]  /*0720*/  SHF.R.U32.HI R15, RZ, 0x17, R16 ;  /* 0x00000017ff0f7819 */ /* 0x000fe40000011610 */
[C---:B------:R-:W-:Y:S01]  /*0730*/  LOP3.LUT P1, RZ, R7.reuse, R28, RZ, 0xfc, !PT ;  /* 0x0000001c07ff7212 */ /* 0x040fe2000782fcff */
[----:B------:R-:W-:Y:S01]  /*0740*/  IMAD.IADD R16, R7, 0x1, R28 ;  /* 0x0000000107107824 */ /* 0x000fe200078e021c */
[----:B------:R-:W-:-:S04]  /*0750*/  PRMT R20, R15, 0x9910, RZ ;  /* 0x000099100f147816 */ /* 0x000fc800000000ff */
[----:B------:R-:W-:Y:S01]  /*0760*/  ISETP.GT.U32.OR P1, PT, R16, 0xf, !P1 ;  /* 0x0000000f1000780c */ /* 0x000fe20004f24470 */
[----:B------:R-:W-:Y:S02]  /*0770*/  IMAD R20, R20, 0x90, RZ ;  /* 0x0000009014147824 */ /* 0x000fe400078e02ff */
[----:B------:R-:W-:-:S10]  /*0780*/  IMAD.MOV.U32 R16, RZ, RZ, RZ ;  /* 0x000000ffff107224 */ /* 0x000fd400078e00ff */
[----:B------:R-:W-:Y:S05]  /*0790*/  @P1 BRA `(.L_x_7) ;  /* 0x00000000003c1947 */ /* 0x000fea0003800000 */
[----:B------:R-:W-:-:S05]  /*07a0*/  LEA.HI R15, R11, R14, RZ, 0xb ;  /* 0x0000000e0b0f7211 */ /* 0x000fca00078f58ff */
[----:B0-----:R-:W-:-:S05]  /*07b0*/  IMAD.HI.U32 R17, R15, -0x55555555, RZ ;  /* 0xaaaaaaab0f117827 */ /* 0x001fca00078e00ff */
        /* <DEDUP_REMOVED lines=13> */
.L_x_7:
[----:B------:R-:W-:Y:S05]  /*0890*/  BSYNC.RECONVERGENT B1 ;  /* 0x0000000000017941 */ /* 0x000fea0003800200 */
.L_x_6:
[----:B------:R-:W2:Y:S01]  /*08a0*/  S2UR UR5, SR_CgaCtaId ;  /* 0x00000000000579c3 */ /* 0x000ea20000008800 */
[----:B------:R-:W-:Y:S01]  /*08b0*/  IMAD.MOV R15, RZ, RZ, -R20 ;  /* 0x000000ffff0f7224 */ /* 0x000fe200078e0a14 */
[----:B------:R-:W-:-:S04]  /*08c0*/  UMOV UR4, 0x400 ;  /* 0x0000040000047882 */ /* 0x000fc80000000000 */
[----:B------:R-:W-:-:S05]  /*08d0*/  PRMT R15, R15, 0x7710, RZ ;  /* 0x000077100f0f7816 */ /* 0x000fca00000000ff */
[----:B------:R-:W-:-:S05]  /*08e0*/  IMAD.IADD R15, R15, 0x1, R26 ;  /* 0x000000010f0f7824 */ /* 0x000fca00078e021a */
[----:B------:R-:W-:-:S04]  /*08f0*/  LOP3.LUT R15, R15, 0xffff, RZ, 0xc0, !PT ;  /* 0x0000ffff0f0f7812 */ /* 0x000fc800078ec0ff */
[----:B------:R-:W-:Y:S01]  /*0900*/  IADD3 R15, PT, PT, -R15, R22, R12 ;  /* 0x000000160f0f7210 */ /* 0x000fe20007ffe10c */
[----:B--2---:R-:W-:-:S04]  /*0910*/  ULEA UR4, UR5, UR4, 0x18 ;  /* 0x0000000405047291 */ /* 0x004fc8000f8ec0ff */
[----:B------:R-:W-:-:S05]  /*0920*/  IMAD R15, R24, -0x90, R15 ;  /* 0xffffff70180f7824 */ /* 0x000fca00078e020f */
[----:B------:R-:W-:-:S05]  /*0930*/  LEA R15, R15, UR4, 0x2 ;  /* 0x000000040f0f7c11 */ /* 0x000fca000f8e10ff */
[----:B-----5:R2:W-:Y:S02]  /*0940*/  STS [R15], R16 ;  /* 0x000000100f007388 */ /* 0x0205e40000000800 */
.L_x_5:
[----:B------:R-:W-:Y:S05]  /*0950*/  BSYNC.RECONVERGENT B0 ;  /* 0x0000000000007941 */ /* 0x000fea0003800200 */
.L_x_4:
[----:B-12---:R-:W-:Y:S01]  /*0960*/  VIADD R15, R0, 0x3 ;  /* 0x00000003000f7836 */ /* 0x006fe20000000000 */
[----:B------:R-:W-:Y:S01]  /*0970*/  ISETP.GT.U32.OR P1, PT, R12, 0x1f7f, P0 ;  /* 0x00001f7f0c00780c */ /* 0x000fe20000724470 */
[----:B------:R-:W-:Y:S01]  /*0980*/  BSSY.RECONVERGENT B0, `(.L_x_8) ;  /* 0x0000044000007945 */ /* 0x000fe20003800200 */
[----:B------:R-:W-:Y:S02]  /*0990*/  VIADD R18, R4, 0x3 ;  /* 0x0000000304127836 */ /* 0x000fe40000000000 */
[----:B------:R-:W-:-:S04]  /*09a0*/  IMAD.HI.U32 R15, R15, -0x55555555, RZ ;  /* 0xaaaaaaab0f0f7827 */ /* 0x000fc800078e00ff */
[----:B------:R-:W-:Y:S01]  /*09b0*/  VIADD R24, R13, 0x2 ;  /* 0x000000020d187836 */ /* 0x000fe20000000000 */
[----:B------:R-:W-:-:S05]  /*09c0*/  SHF.R.U32.HI R19, RZ, 0x5, R15 ;  /* 0x00000005ff137819 */ /* 0x000fca000001160f */
[----:B------:R-:W-:-:S04]  /*09d0*/  IMAD.IADD R15, R14, 0x1, R19 ;  /* 0x000000010e0f7824 */ /* 0x000fc800078e0213 */
[----:B------:R-:W-:-:S04]  /*09e0*/  IMAD.HI.U32 R16, R15, -0x55555555, RZ ;  /* 0xaaaaaaab0f107827 */ /* 0x000fc800078e00ff */
[----:B------:R-:W-:Y:S01]  /*09f0*/  VIADD R15, R0, 0x2 ;  /* 0x00000002000f7836 */ /* 0x000fe20000000000 */
[----:B------:R-:W-:Y:S01]  /*0a00*/  SHF.R.U32.HI R25, RZ, 0x1, R16 ;  /* 0x00000001ff197819 */ /* 0x000fe20000011610 */
[----:B------:R-:W-:Y:S06]  /*0a10*/  @P1 BRA `(.L_x_9) ;  /* 0x0000000000e81947 */ /* 0x000fec0003800000 */
[----:B0-----:R-:W-:Y:S01]  /*0a20*/  LOP3.LUT R17, R12, 0xffff, RZ, 0xc0, !PT ;  /* 0x0000ffff0c117812 */ /* 0x001fe200078ec0ff */
[----:B------:R-:W-:Y:S03]  /*0a30*/  BSSY.RECONVERGENT B1, `(.L_x_10) ;  /* 0x000002d000017945 */ /* 0x000fe60003800200 */
[----:B------:R-:W-:Y:S01]  /*0a40*/  SHF.R.U32.HI R16, RZ, 0x4, R17 ;  /* 0x00000004ff107819 */ /* 0x000fe20000011611 */
[----:B------:R-:W-:-:S03]  /*0a50*/  IMAD R17, R17, 0xe38f, RZ ;  /* 0x0000e38f11117824 */ /* 0x000fc600078e02ff */
[----:B------:R-:W-:Y:S02]  /*0a60*/  LOP3.LUT R16, R16, 0xffff, RZ, 0xc0, !PT ;  /* 0x0000ffff10107812 */ /* 0x000fe400078ec0ff */
[----:B------:R-:W-:-:S03]  /*0a70*/  SHF.R.U32.HI R17, RZ, 0x17, R17 ;  /* 0x00000017ff117819 */ /* 0x000fc60000011611 */
[----:B------:R-:W-:Y:S01]  /*0a80*/  IMAD R16, R16, 0x821, RZ ;  /* 0x0000082110107824 */ /* 0x000fe200078e02ff */
[----:B------:R-:W-:-:S04]  /*0a90*/  PRMT R17, R17, 0x9910, RZ ;  /* 0x0000991011117816 */ /* 0x000fc800000000ff */
[----:B------:R-:W-:Y:S01]  /*0aa0*/  SHF.R.U32.HI R23, RZ, 0x11, R16 ;  /* 0x00000011ff177819 */ /* 0x000fe20000011610 */
[----:B------:R-:W-:-:S03]  /*0ab0*/  IMAD R22, R17, 0x90, RZ ;  /* 0x0000009011167824 */ /* 0x000fc600078e02ff */
[----:B------:R-:W-:-:S05]  /*0ac0*/  PRMT R16, R23, 0x9910, RZ ;  /* 0x0000991017107816 */ /* 0x000fca00000000ff */
[----:B------:R-:W-:-:S04]  /*0ad0*/  IMAD R16, R16, 0x3f0, RZ ;  /* 0x000003f010107824 */ /* 0x000fc800078e02ff */
[----:B------:R-:W-:-:S05]  /*0ae0*/  IMAD.MOV R16, RZ, RZ, -R16 ;  /* 0x000000ffff107224 */ /* 0x000fca00078e0a10 */
[----:B------:R-:W-:Y:S01]  /*0af0*/  PRMT R21, R16, 0x7710, RZ ;  /* 0x0000771010157816 */ /* 0x000fe200000000ff */
[----:B------:R-:W-:-:S04]  /*0b00*/  IMAD.HI.U32 R16, R15, -0x55555555, RZ ;  /* 0xaaaaaaab0f107827 */ /* 0x000fc800078e00ff */
[----:B------:R-:W-:-:S05]  /*0b10*/  IMAD.IADD R21, R12, 0x1, R21 ;  /* 0x000000010c157824 */ /* 0x000fca00078e0215 */
[----:B------:R-:W-:-:S05]  /*0b20*/  LOP3.LUT R21, R21, 0xffff, RZ, 0xc0, !PT ;  /* 0x0000ffff15157812 */ /* 0x000fca00078ec0ff */
[----:B------:R-:W-:-:S05]  /*0b30*/  IMAD R21, R21, 0x38f, RZ ;  /* 0x0000038f15157824 */ /* 0x000fca00078e02ff */
[----:B------:R-:W-:Y:S02]  /*0b40*/  SHF.R.U32.HI R28, RZ, 0x11, R21 ;  /* 0x00000011ff1c7819 */ /* 0x000fe40000011615 */
[----:B------:R-:W-:Y:S02]  /*0b50*/  SHF.R.U32.HI R21, RZ, 0x5, R16 ;  /* 0x00000005ff157819 */ /* 0x000fe40000011610 */
[C---:B------:R-:W-:Y:S01]  /*0b60*/  LOP3.LUT P1, RZ, R7.reuse, R28, RZ, 0xfc, !PT ;  /* 0x0000001c07ff7212 */ /* 0x040fe2000782fcff */
[----:B------:R-:W-:Y:S02]  /*0b70*/  IMAD.IADD R20, R7, 0x1, R28 ;  /* 0x0000000107147824 */ /* 0x000fe400078e021c */
[----:B------:R-:W-:-:S03]  /*0b80*/  IMAD.IADD R16, R14, 0x1, R21 ;  /* 0x000000010e107824 */ /* 0x000fc600078e0215 */
[----:B------:R-:W-:Y:S01]  /*0b90*/  ISETP.GT.U32.OR P1, PT, R20, 0xf, !P1 ;  /* 0x0000000f1400780c */ /* 0x000fe20004f24470 */
[----:B------:R-:W-:-:S04]  /*0ba0*/  IMAD.HI.U32 R16, R16, -0x55555555, RZ ;  /* 0xaaaaaaab10107827 */ /* 0x000fc800078e00ff */
[----:B------:R-:W-:Y:S01]  /*0bb0*/  IMAD.MOV.U32 R20, RZ, RZ, RZ ;  /* 0x000000ffff147224 */ /* 0x000fe200078e00ff */
[----:B------:R-:W-:-:S07]  /*0bc0*/  SHF.R.U32.HI R26, RZ, 0x1, R16 ;  /* 0x00000001ff1a7819 */ /* 0x000fce0000011610 */
[----:B------:R-:W-:Y:S05]  /*0bd0*/  @P1 BRA `(.L_x_11) ;  /* 0x0000000000481947 */ /* 0x000fea0003800000 */
[----:B------:R-:W-:-:S04]  /*0be0*/  IADD3 R16, PT, PT, R4, 0x2, RZ ;  /* 0x0000000204107810 */ /* 0x000fc80007ffe0ff */
        /* <DEDUP_REMOVED lines=10> */
[----:B------:R-:W-:Y:S02]  /*0c90*/  IMAD R20, R26, -0x480, R24 ;  /* 0xfffffb801a147824 */ /* 0x000fe400078e0218 */
[----:B------:R-:W-:Y:S02]  /*0ca0*/  IMAD R23, R23, 0xf, R28 ;  /* 0x0000000f17177824 */ /* 0x000fe400078e021c */
[----:B------:R-:W-:Y:S02]  /*0cb0*/  IMAD R21, R21, 0x150, R20 ;  /* 0x0000015015157824 */ /* 0x000fe400078e0214 */
[----:B------:R-:W-:-:S05]  /*0cc0*/  IMAD R20, R23, 0x1680, RZ ;  /* 0x0000168017147824 */ /* 0x000fca00078e02ff */
[----:B------:R-:W-:-:S05]  /*0cd0*/  IADD3 R21, PT, PT, R21, -0x1800, R20 ;  /* 0xffffe80015157810 */ /* 0x000fca0007ffe014 */
[----:B0-----:R-:W-:-:S05]  /*0ce0*/  IMAD.WIDE R16, R21, 0x4, R16 ;  /* 0x0000000415107825 */ /* 0x001fca00078e0210 */
[----:B------:R0:W5:Y:S02]  /*0cf0*/  LDG.E.CONSTANT R20, desc[UR6][R16.64] ;  /* 0x0000000610147981 */ /* 0x000164000c1e9900 */
.L_x_11:
[----:B------:R-:W-:Y:S05]  /*0d00*/  BSYNC.RECONVERGENT B1 ;  /* 0x0000000000017941 */ /* 0x000fea0003800200 */
.L_x_10:
[----:B------:R-:W1:Y:S01]  /*0d10*/  S2UR UR5, SR_CgaCtaId ;  /* 0x00000000000579c3 */ /* 0x000e620000008800 */
[----:B0-----:R-:W-:Y:S01]  /*0d20*/  IMAD.MOV R17, RZ, RZ, -R22 ;  /* 0x000000ffff117224 */ /* 0x001fe200078e0a16 */
        /* <DEDUP_REMOVED lines=9> */
.L_x_9:
[----:B------:R-:W-:Y:S05]  /*0dc0*/  BSYNC.RECONVERGENT B0 ;  /* 0x0000000000007941 */ /* 0x000fea0003800200 */
.L_x_8:
[----:B------:R-:W-:Y:S01]  /*0dd0*/  VIADD R22, R12, 0x1 ;  /* 0x000000010c167836 */ /* 0x000fe20000000000 */
[----:B------:R-:W-:Y:S04]  /*0de0*/  BSSY.RECONVERGENT B0, `(.L_x_12) ;  /* 0x0000038000007945 */ /* 0x000fe80003800200 */
[----:B------:R-:W-:-:S13]  /*0df0*/  ISETP.GT.U32.OR P1, PT, R22, 0x1f7f, P0 ;  /* 0x00001f7f1600780c */ /* 0x000fda0000724470 */
[----:B------:R-:W-:Y:S05]  /*0e00*/  @P1 BRA `(.L_x_13) ;  /* 0x0000000000d41947 */ /* 0x000fea0003800000 */
[----:B------:R-:W-:Y:S01]  /*0e10*/  LOP3.LUT R16, R22, 0xffff, RZ, 0xc0, !PT ;  /* 0x0000ffff16107812 */ /* 0x000fe200078ec0ff */
[----:B------:R-:W-:Y:S01]  /*0e20*/  BSSY.RECONVERGENT B1, `(.L_x_14) ;  /* 0x0000027000017945 */ /* 0x000fe20003800200 */
[----:B------:R-:W-:Y:S02]  /*0e30*/  IMAD.MOV.U32 R21, RZ, RZ, RZ ;  /* 0x000000ffff157224 */ /* 0x000fe400078e00ff */
[----:B01----:R-:W-:Y:S01]  /*0e40*/  SHF.R.U32.HI R17, RZ, 0x4, R16 ;  /* 0x00000004ff117819 */ /* 0x003fe20000011610 */
        /* <DEDUP_REMOVED lines=14> */
[----:B------:R-:W-:-:S04]  /*0f30*/  SHF.R.U32.HI R26, RZ, 0x11, R17 ;  /* 0x00000011ff1a7819 */ /* 0x000fc80000011611 */
[C---:B------:R-:W-:Y:S01]  /*0f40*/  LOP3.LUT P1, RZ, R7.reuse, R26, RZ, 0xfc, !PT ;  /* 0x0000001a07ff7212 */ /* 0x040fe2000782fcff */
[----:B------:R-:W-:-:S05]  /*0f50*/  IMAD.IADD R17, R7, 0x1, R26 ;  /* 0x0000000107117824 */ /* 0x000fca00078e021a */
[----:B------:R-:W-:-:S13]  /*0f60*/  ISETP.GT.U32.OR P1, PT, R17, 0xf, !P1 ;  /* 0x0000000f1100780c */ /* 0x000fda0004f24470 */
        /* <DEDUP_REMOVED lines=18> */
.L_x_15:
[----:B------:R-:W-:Y:S05]  /*1090*/  BSYNC.RECONVERGENT B1 ;  /* 0x0000000000017941 */ /* 0x000fea0003800200 */
.L_x_14:
[----:B------:R-:W1:Y:S01]  /*10a0*/  S2UR UR5, SR_CgaCtaId ;  /* 0x00000000000579c3 */ /* 0x000e620000008800 */
[----:B0-----:R-:W-:Y:S01]  /*10b0*/  IMAD.MOV R16, RZ, RZ, -R20 ;  /* 0x000000ffff107224 */ /* 0x001fe200078e0a14 */
[----:B------:R-:W-:Y:S01]  /*10c0*/  IADD3 R17, PT, PT, R12, 0x2, R12 ;  /* 0x000000020c117810 */ /* 0x000fe20007ffe00c */
[----:B------:R-:W-:-:S03]  /*10d0*/  UMOV UR4, 0x400 ;  /* 0x0000040000047882 */ /* 0x000fc60000000000 */
[----:B------:R-:W-:-:S05]  /*10e0*/  PRMT R16, R16, 0x7710, RZ ;  /* 0x0000771010107816 */ /* 0x000fca00000000ff */
[----:B------:R-:W-:-:S05]  /*10f0*/  IMAD.IADD R16, R22, 0x1, R16 ;  /* 0x0000000116107824 */ /* 0x000fca00078e0210 */
[----:B------:R-:W-:-:S05]  /*1100*/  LOP3.LUT R16, R16, 0xffff, RZ, 0xc0, !PT ;  /* 0x0000ffff10107812 */ /* 0x000fca00078ec0ff */
[----:B------:R-:W-:Y:S01]  /*1110*/  IMAD.IADD R16, R17, 0x1, -R16 ;  /* 0x0000000111107824 */ /* 0x000fe200078e0a10 */
[----:B-1----:R-:W-:-:S03]  /*1120*/  ULEA UR4, UR5, UR4, 0x18 ;  /* 0x0000000405047291 */ /* 0x002fc6000f8ec0ff */
[----:B------:R-:W-:-:S05]  /*1130*/  IMAD R16, R25, -0x90, R16 ;  /* 0xffffff7019107824 */ /* 0x000fca00078e0210 */
[----:B------:R-:W-:-:S05]  /*1140*/  LEA R16, R16, UR4, 0x2 ;  /* 0x0000000410107c11 */ /* 0x000fca000f8e10ff */
[----:B-----5:R2:W-:Y:S02]  /*1150*/  STS [R16], R21 ;  /* 0x0000001510007388 */ /* 0x0205e40000000800 */
.L_x_13:
[----:B------:R-:W-:Y:S05]  /*1160*/  BSYNC.RECONVERGENT B0 ;  /* 0x0000000000007941 */ /* 0x000fea0003800200 */
.L_x_12:
[----:B--2---:R-:W-:Y:S01]  /*1170*/  VIADD R16, R0, 0x5 ;  /* 0x0000000500107836 */ /* 0x004fe20000000000 */
[----:B------:R-:W-:Y:S01]  /*1180*/  BSSY.RECONVERGENT B0, `(.L_x_16) ;  /* 0x0000046000007945 */ /* 0x000fe20003800200 */
[----:B------:R-:W-:Y:S02]  /*1190*/  VIADD R25, R12, 0x2 ;  /* 0x000000020c197836 */ /* 0x000fe40000000000 */
[----:B------:R-:W-:-:S03]  /*11a0*/  IMAD.HI.U32 R16, R16, -0x55555555, RZ ;  /* 0xaaaaaaab10107827 */ /* 0x000fc600078e00ff */
[----:B------:R-:W-:Y:S01]  /*11b0*/  ISETP.GT.U32.OR P1, PT, R25, 0x1f7f, P0 ;  /* 0x00001f7f1900780c */ /* 0x000fe20000724470 */
[----:B------:R-:W-:Y:S01]  /*11c0*/  VIADD R18, R4, 0x5 ;  /* 0x0000000504127836 */ /* 0x000fe20000000000 */
[----:B------:R-:W-:Y:S01]  /*11d0*/  SHF.R.U32.HI R19, RZ, 0x5, R16 ;  /* 0x00000005ff137819 */ /* 0x000fe20000011610 */
[----:B------:R-:W-:-:S04]  /*11e0*/  VIADD R24, R13, 0x4 ;  /* 0x000000040d187836 */ /* 0x000fc80000000000 */
[----:B------:R-:W-:-:S04]  /*11f0*/  IMAD.IADD R16, R14, 0x1, R19 ;  /* 0x000000010e107824 */ /* 0x000fc800078e0213 */
[----:B------:R-:W-:-:S05]  /*1200*/  IMAD.HI.U32 R16, R16, -0x55555555, RZ ;  /* 0xaaaaaaab10107827 */ /* 0x000fca00078e00ff */
[----:B------:R-:W-:Y:S01]  /*1210*/  SHF.R.U32.HI R27, RZ, 0x1, R16 ;  /* 0x00000001ff1b7819 */ /* 0x000fe20000011610 */
[----:B------:R-:W-:Y:S06]  /*1220*/  @P1 BRA `(.L_x_17) ;  /* 0x0000000000ec1947 */ /* 0x000fec0003800000 */
[----:B01----:R-:W-:Y:S01]  /*1230*/  LOP3.LUT R17, R25, 0xffff, RZ, 0xc0, !PT ;  /* 0x0000ffff19117812 */ /* 0x003fe200078ec0ff */
[----:B------:R-:W-:Y:S01]  /*1240*/  BSSY.RECONVERGENT B1, `(.L_x_18) ;  /* 0x000002e000017945 */ /* 0x000fe20003800200 */
[----:B------:R-:W-:Y:S02]  /*1250*/  IMAD.MOV.U32 R23, RZ, RZ, RZ ;  /* 0x000000ffff177224 */ /* 0x000fe400078e00ff */
        /* <DEDUP_REMOVED lines=9> */
[----:B------:R-:W-:-:S05]  /*12f0*/  IMAD R16, R16, 0x3f0, RZ ;  /* 0x000003f010107824 */ /* 0x000fca00078e02ff */
[----:B------:R-:W-:-:S04]  /*1300*/  IADD3 R16, PT, PT, RZ, -R16, RZ ;  /* 0x80000010ff107210 */ /* 0x000fc80007ffe0ff */
[----:B------:R-:W-:-:S05]  /*1310*/  PRMT R16, R16, 0x7710, RZ ;  /* 0x0000771010107816 */ /* 0x000fca00000000ff */
[----:B------:R-:W-:-:S05]  /*1320*/  IMAD.IADD R16, R25, 0x1, R16 ;  /* 0x0000000119107824 */ /* 0x000fca00078e0210 */
[----:B------:R-:W-:Y:S01]  /*1330*/  LOP3.LUT R20, R16, 0xffff, RZ, 0xc0, !PT ;  /* 0x0000ffff10147812 */ /* 0x000fe200078ec0ff */
[----:B------:R-:W-:-:S04]  /*1340*/  VIADD R16, R0, 0x4 ;  /* 0x0000000400107836 */ /* 0x000fc80000000000 */
[----:B------:R-:W-:Y:S02]  /*1350*/  IMAD R20, R20, 0x38f, RZ ;  /* 0x0000038f14147824 */ /* 0x000fe400078e02ff */
[----:B------:R-:W-:-:S03]  /*1360*/  IMAD.HI.U32 R16, R16, -0x55555555, RZ ;  /* 0xaaaaaaab10107827 */ /* 0x000fc600078e00ff */
[----:B------:R-:W-:Y:S02]  /*1370*/  SHF.R.U32.HI R28, RZ, 0x11, R20 ;  /* 0x00000011ff1c7819 */ /* 0x000fe40000011614 */
[----:B------:R-:W-:Y:S02]  /*1380*/  SHF.R.U32.HI R21, RZ, 0x5, R16 ;  /* 0x00000005ff157819 */ /* 0x000fe40000011610 */
[C---:B------:R-:W-:Y:S01]  /*1390*/  LOP3.LUT P1, RZ, R7.reuse, R28, RZ, 0xfc, !PT ;  /* 0x0000001c07ff7212 */ /* 0x040fe2000782fcff */
[----:B------:R-:W-:Y:S02]  /*13a0*/  IMAD.IADD R20, R7, 0x1, R28 ;  /* 0x0000000107147824 */ /* 0x000fe400078e021c */
[----:B------:R-:W-:-:S03]  /*13b0*/  IMAD.IADD R16, R14, 0x1, R21 ;  /* 0x000000010e107824 */ /* 0x000fc600078e0215 */
[----:B------:R-:W-:Y:S01]  /*13c0*/  ISETP.GT.U32.OR P1, PT, R20, 0xf, !P1 ;  /* 0x0000000f1400780c */ /* 0x000fe20004f24470 */
[----:B------:R-:W-:-:S05]  /*13d0*/  IMAD.HI.U32 R16, R16, -0x55555555, RZ ;  /* 0xaaaaaaab10107827 */ /* 0x000fca00078e00ff */
[----:B------:R-:W-:-:S07]  /*13e0*/  SHF.R.U32.HI R29, RZ, 0x1, R16 ;  /* 0x00000001ff1d7819 */ /* 0x000fce0000011610 */
[----:B------:R-:W-:Y:S05]  /*13f0*/  @P1 BRA `(.L_x_19) ;  /* 0x0000000000481947 */ /* 0x000fea0003800000 */
[----:B------:R-:W-:-:S05]  /*1400*/  VIADD R16, R4, 0x4 ;  /* 0x0000000404107836 */ /* 0x000fca0000000000 */
        /* <DEDUP_REMOVED lines=17> */
.L_x_19:
[----:B------:R-:W-:Y:S05]  /*1520*/  BSYNC.RECONVERGENT B1 ;  /* 0x0000000000017941 */ /* 0x000fea0003800200 */
.L_x_18:
        /* <DEDUP_REMOVED lines=11> */
.L_x_17:
[----:B------:R-:W-:Y:S05]  /*15e0*/  BSYNC.RECONVERGENT B0 ;  /* 0x0000000000007941 */ /* 0x000fea0003800200 */
.L_x_16:
[----:B------:R-:W-:Y:S01]  /*15f0*/  VIADD R22, R12, 0x3 ;  /* 0x000000030c167836 */ /* 0x000fe20000000000 */
[----:B------:R-:W-:Y:S04]  /*1600*/  BSSY.RECONVERGENT B0, `(.L_x_20) ;  /* 0x0000038000007945 */ /* 0x000fe80003800200 */
[----:B------:R-:W-:-:S13]  /*1610*/  ISETP.GT.U32.OR P1, PT, R22, 0x1f7f, P0 ;  /* 0x00001f7f1600780c */ /* 0x000fda0000724470 */
[----:B------:R-:W-:Y:S05]  /*1620*/  @P1 BRA `(.L_x_21) ;  /* 0x0000000000d41947 */ /* 0x000fea0003800000 */
[----:B--2---:R-:W-:Y:S01]  /*1630*/  LOP3.LUT R16, R22, 0xffff, RZ, 0xc0, !PT ;  /* 0x0000ffff16107812 */ /* 0x004fe200078ec0ff */
        /* <DEDUP_REMOVED lines=39> */
.L_x_23:
[----:B------:R-:W-:Y:S05]  /*18b0*/  BSYNC.RECONVERGENT B1 ;  /* 0x0000000000017941 */ /* 0x000fea0003800200 */
.L_x_22:
[----:B------:R-:W1:Y:S01]  /*18c0*/  S2UR UR5, SR_CgaCtaId ;  /* 0x00000000000579c3 */ /* 0x000e620000008800 */
[----:B0-----:R-:W-:Y:S01]  /*18d0*/  IMAD.MOV R16, RZ, RZ, -R20 ;  /* 0x000000ffff107224 */ /* 0x001fe200078e0a14 */
[----:B------:R-:W-:Y:S01]  /*18e0*/  IADD3 R17, PT, PT, R25, 0x4, R12 ;  /* 0x0000000419117810 */ /* 0x000fe20007ffe00c */
[----:B------:R-:W-:-:S03]  /*18f0*/  UMOV UR4, 0x400 ;  /* 0x0000040000047882 */ /* 0x000fc60000000000 */
[----:B------:R-:W-:-:S05]  /*1900*/  PRMT R16, R16, 0x7710, RZ ;  /* 0x0000771010107816 */ /* 0x000fca00000000ff */
[----:B------:R-:W-:-:S05]  /*1910*/  IMAD.IADD R16, R22, 0x1, R16 ;  /* 0x0000000116107824 */ /* 0x000fca00078e0210 */
[----:B------:R-:W-:-:S04]  /*1920*/  LOP3.LUT R16, R16, 0xffff, RZ, 0xc0, !PT ;  /* 0x0000ffff10107812 */ /* 0x000fc800078ec0ff */
[----:B------:R-:W-:Y:S01]  /*1930*/  IADD3 R16, PT, PT, -R16, R17, RZ ;  /* 0x0000001110107210 */ /* 0x000fe20007ffe1ff */
[----:B-1----:R-:W-:-:S04]  /*1940*/  ULEA UR4, UR5, UR4, 0x18 ;  /* 0x0000000405047291 */ /* 0x002fc8000f8ec0ff */
[----:B------:R-:W-:-:S05]  /*1950*/  IMAD R16, R27, -0x90, R16 ;  /* 0xffffff701b107824 */ /* 0x000fca00078e0210 */
[----:B------:R-:W-:-:S05]  /*1960*/  LEA R16, R16, UR4, 0x2 ;  /* 0x0000000410107c11 */ /* 0x000fca000f8e10ff */
[----:B-----5:R3:W-:Y:S02]  /*1970*/  STS [R16], R21 ;  /* 0x0000001510007388 */ /* 0x0207e40000000800 */
.L_x_21:
[----:B------:R-:W-:Y:S05]  /*1980*/  BSYNC.RECONVERGENT B0 ;  /* 0x0000000000007941 */ /* 0x000fea0003800200 */
.L_x_20:
[----:B--23--:R-:W-:Y:S01]  /*1990*/  VIADD R16, R0, 0x7 ;  /* 0x0000000700107836 */ /* 0x00cfe20000000000 */
        /* <DEDUP_REMOVED lines=58> */
.L_x_27:
[----:B------:R-:W-:Y:S05]  /*1d40*/  BSYNC.RECONVERGENT B1 ;  /* 0x0000000000017941 */ /* 0x000fea0003800200 */
.L_x_26:
        /* <DEDUP_REMOVED lines=11> */
.L_x_25:
[----:B------:R-:W-:Y:S05]  /*1e00*/  BSYNC.RECONVERGENT B0 ;  /* 0x0000000000007941 */ /* 0x000fea0003800200 */
.L_x_24:
[----:B------:R-:W-:Y:S01]  /*1e10*/  IADD3 R22, PT, PT, R12, 0x5, RZ ;  /* 0x000000050c167810 */ /* 0x000fe20007ffe0ff */
[----:B------:R-:W-:Y:S03]  /*1e20*/  BSSY.RECONVERGENT B0, `(.L_x_28) ;  /* 0x0000038000007945 */ /* 0x000fe60003800200 */
        /* <DEDUP_REMOVED lines=42> */
.L_x_31:
[----:B------:R-:W-:Y:S05]  /*20d0*/  BSYNC.RECONVERGENT B1 ;  /* 0x0000000000017941 */ /* 0x000fea0003800200 */
.L_x_30:
        /* <DEDUP_REMOVED lines=12> */
.L_x_29:
[----:B------:R-:W-:Y:S05]  /*21a0*/  BSYNC.RECONVERGENT B0 ;  /* 0x0000000000007941 */ /* 0x000fea0003800200 */
.L_x_28:
        /* <DEDUP_REMOVED lines=28> */
[----:B------:R-:W-:Y:S02]  /*2370*/  LOP3.LUT R20, R16, 0xffff, RZ, 0xc0, !PT ;  /* 0x0000ffff10147812 */ /* 0x000fe400078ec0ff */
[----:B------:R-:W-:-:S03]  /*2380*/  IADD3 R16, PT, PT, R0, 0x8, RZ ;  /* 0x0000000800107810 */ /* 0x000fc60007ffe0ff */
        /* <DEDUP_REMOVED lines=29> */
.L_x_35:
[----:B------:R-:W-:Y:S05]  /*2560*/  BSYNC.RECONVERGENT B1 ;  /* 0x0000000000017941 */ /* 0x000fea0003800200 */
.L_x_34:
        /* <DEDUP_REMOVED lines=11> */
.L_x_33:
[----:B------:R-:W-:Y:S05]  /*2620*/  BSYNC.RECONVERGENT B0 ;  /* 0x0000000000007941 */ /* 0x000fea0003800200 */
.L_x_32:
        /* <DEDUP_REMOVED lines=44> */
.L_x_39:
[----:B------:R-:W-:Y:S05]  /*28f0*/  BSYNC.RECONVERGENT B1 ;  /* 0x0000000000017941 */ /* 0x000fea0003800200 */
.L_x_38:
        /* <DEDUP_REMOVED lines=12> */
.L_x_37:
[----:B------:R-:W-:Y:S05]  /*29c0*/  BSYNC.RECONVERGENT B0 ;  /* 0x0000000000007941 */ /* 0x000fea0003800200 */
.L_x_36:
[----:B--23--:R-:W-:Y:S01]  /*29d0*/  IADD3 R16, PT, PT, R0, 0xb, RZ ;  /* 0x0000000b00107810 */ /* 0x00cfe20007ffe0ff */
[----:B------:R-:W-:Y:S01]  /*29e0*/  VIADD R25, R12, 0x8 ;  /* 0x000000080c197836 */ /* 0x000fe20000000000 */
[----:B------:R-:W-:Y:S01]  /*29f0*/  BSSY.RECONVERGENT B0, `(.L_x_40) ;  /* 0x0000045000007945 */ /* 0x000fe20003800200 */
[----:B------:R-:W-:Y:S02]  /*2a00*/  VIADD R18, R4, 0xb ;  /* 0x0000000b04127836 */ /* 0x000fe40000000000 */
[----:B------:R-:W-:Y:S01]  /*2a10*/  IMAD.HI.U32 R16, R16, -0x55555555, RZ ;  /* 0xaaaaaaab10107827 */ /* 0x000fe200078e00ff */
[----:B------:R-:W-:-:S03]  /*2a20*/  ISETP.GT.U32.OR P1, PT, R25, 0x1f7f, P0 ;  /* 0x00001f7f1900780c */ /* 0x000fc60000724470 */
[----:B------:R-:W-:Y:S01]  /*2a30*/  VIADD R24, R13, 0xa ;  /* 0x0000000a0d187836 */ /* 0x000fe20000000000 */
[----:B------:R-:W-:-:S05]  /*2a40*/  SHF.R.U32.HI R19, RZ, 0x5, R16 ;  /* 0x00000005ff137819 */ /* 0x000fca0000011610 */
        /* <DEDUP_REMOVED lines=51> */
.L_x_43:
[----:B------:R-:W-:Y:S05]  /*2d80*/  BSYNC.RECONVERGENT B1 ;  /* 0x0000000000017941 */ /* 0x000fea0003800200 */
.L_x_42:
        /* <DEDUP_REMOVED lines=11> */
.L_x_41:
[----:B------:R-:W-:Y:S05]  /*2e40*/  BSYNC.RECONVERGENT B0 ;  /* 0x0000000000007941 */ /* 0x000fea0003800200 */
.L_x_40:
        /* <DEDUP_REMOVED lines=44> */
.L_x_47:
[----:B------:R-:W-:Y:S05]  /*3110*/  BSYNC.RECONVERGENT B1 ;  /* 0x0000000000017941 */ /* 0x000fea0003800200 */
.L_x_46:
        /* <DEDUP_REMOVED lines=12> */
.L_x_45:
[----:B------:R-:W-:Y:S05]  /*31e0*/  BSYNC.RECONVERGENT B0 ;  /* 0x0000000000007941 */ /* 0x000fea0003800200 */
.L_x_44:
        /* <DEDUP_REMOVED lines=34> */
[CC--:B------:R-:W-:Y:S02]  /*3410*/  LOP3.LUT P1, RZ, R7.reuse, R28.reuse, RZ, 0xfc, !PT ;  /* 0x0000001c07ff7212 */ /* 0x0c0fe4000782fcff */
[----:B------:R-:W-:Y:S01]  /*3420*/  IADD3 R20, PT, PT, R7, R28, RZ ;  /* 0x0000001c07147210 */ /* 0x000fe20007ffe0ff */
        /* <DEDUP_REMOVED lines=23> */
.L_x_51:
[----:B------:R-:W-:Y:S05]  /*35a0*/  BSYNC.RECONVERGENT B1 ;  /* 0x0000000000017941 */ /* 0x000fea0003800200 */
.L_x_50:
        /* <DEDUP_REMOVED lines=11> */
.L_x_49:
[----:B------:R-:W-:Y:S05]  /*3660*/  BSYNC.RECONVERGENT B0 ;  /* 0x0000000000007941 */ /* 0x000fea0003800200 */
.L_x_48:
        /* <DEDUP_REMOVED lines=44> */
.L_x_55:
[----:B------:R-:W-:Y:S05]  /*3930*/  BSYNC.RECONVERGENT B1 ;  /* 0x0000000000017941 */ /* 0x000fea0003800200 */
.L_x_54:
        /* <DEDUP_REMOVED lines=12> */
.L_x_53:
[----:B------:R-:W-:Y:S05]  /*3a00*/  BSYNC.RECONVERGENT B0 ;  /* 0x0000000000007941 */ /* 0x000fea0003800200 */
.L_x_52:
[----:B--23--:R-:W-:Y:S01]  /*3a10*/  VIADD R16, R0, 0xf ;  /* 0x0000000f00107836 */ /* 0x00cfe20000000000 */
[----:B------:R-:W-:Y:S01]  /*3a20*/  IADD3 R25, PT, PT, R12, 0xc, RZ ;  /* 0x0000000c0c197810 */ /* 0x000fe20007ffe0ff */
        /* <DEDUP_REMOVED lines=57> */
.L_x_59:
[----:B------:R-:W-:Y:S05]  /*3dc0*/  BSYNC.RECONVERGENT B1 ;  /* 0x0000000000017941 */ /* 0x000fea0003800200 */
.L_x_58:
        /* <DEDUP_REMOVED lines=11> */
.L_x_57:
[----:B------:R-:W-:Y:S05]  /*3e80*/  BSYNC.RECONVERGENT B0 ;  /* 0x0000000000007941 */ /* 0x000fea0003800200 */
.L_x_56:
        /* <DEDUP_REMOVED lines=18> */
[----:B------:R-:W-:-:S04]  /*3fb0*/  PRMT R17, R17, 0x7710, RZ ;  /* 0x0000771011117816 */ /* 0x000fc800000000ff */
[----:B------:R-:W-:-:S04]  /*3fc0*/  IADD3 R17, PT, PT, R22, R17, RZ ;  /* 0x0000001116117210 */ /* 0x000fc80007ffe0ff */
        /* <DEDUP_REMOVED lines=24> */
.L_x_63:
[----:B------:R-:W-:Y:S05]  /*4150*/  BSYNC.RECONVERGENT B1 ;  /* 0x0000000000017941 */ /* 0x000fea0003800200 */
.L_x_62:
        /* <DEDUP_REMOVED lines=12> */
.L_x_61:
[----:B------:R-:W-:Y:S05]  /*4220*/  BSYNC.RECONVERGENT B0 ;  /* 0x0000000000007941 */ /* 0x000fea0003800200 */
.L_x_60:
        /* <DEDUP_REMOVED lines=35> */
[----:B------:R-:W-:Y:S01]  /*4460*/  IMAD.IADD R20, R7, 0x1, R28 ;  /* 0x0000000107147824 */ /* 0x000fe200078e021c */
[----:B------:R-:W-:-:S04]  /*4470*/  IADD3 R16, PT, PT, R14, R21, RZ ;  /* 0x000000150e107210 */ /* 0x000fc80007ffe0ff */
        /* <DEDUP_REMOVED lines=22> */
.L_x_67:
[----:B------:R-:W-:Y:S05]  /*45e0*/  BSYNC.RECONVERGENT B1 ;  /* 0x0000000000017941 */ /* 0x000fea0003800200 */
.L_x_66:
        /* <DEDUP_REMOVED lines=11> */
.L_x_65:
[----:B------:R-:W-:Y:S05]  /*46a0*/  BSYNC.RECONVERGENT B0 ;  /* 0x0000000000007941 */ /* 0x000fea0003800200 */
.L_x_64:
        /* <DEDUP_REMOVED lines=44> */
.L_x_71:
[----:B------:R-:W-:Y:S05]  /*4970*/  BSYNC.RECONVERGENT B1 ;  /* 0x0000000000017941 */ /* 0x000fea0003800200 */
.L_x_70:
        /* <DEDUP_REMOVED lines=12> */
.L_x_69:
[----:B------:R-:W-:Y:S05]  /*4a40*/  BSYNC.RECONVERGENT B0 ;  /* 0x0000000000007941 */ /* 0x000fea0003800200 */
.L_x_68:
[----:B--23--:R-:W-:Y:S01]  /*4a50*/  VIADD R16, R0, 0x13 ;  /* 0x0000001300107836 */ /* 0x00cfe20000000000 */
[----:B------:R-:W-:Y:S01]  /*4a60*/  BSSY.RECONVERGENT B0, `(.L_x_72) ;  /* 0x0000046000007945 */ /* 0x000fe20003800200 */
[----:B------:R-:W-:Y:S02]  /*4a70*/  VIADD R25, R12, 0x10 ;  /* 0x000000100c197836 */ /* 0x000fe40000000000 */
[----:B------:R-:W-:-:S03]  /*4a80*/  IMAD.HI.U32 R16, R16, -0x55555555, RZ ;  /* 0xaaaaaaab10107827 */ /* 0x000fc600078e00ff */
[----:B------:R-:W-:Y:S01]  /*4a90*/  ISETP.GT.U32.OR P1, PT, R25, 0x1f7f, P0 ;  /* 0x00001f7f1900780c */ /* 0x000fe20000724470 */
[----:B------:R-:W-:Y:S01]  /*4aa0*/  VIADD R18, R4, 0x13 ;  /* 0x0000001304127836 */ /* 0x000fe20000000000 */
[----:B------:R-:W-:Y:S01]  /*4ab0*/  SHF.R.U32.HI R19, RZ, 0x5, R16 ;  /* 0x00000005ff137819 */ /* 0x000fe20000011610 */
[----:B------:R-:W-:-:S03]  /*4ac0*/  VIADD R24, R13, 0x12 ;  /* 0x000000120d187836 */ /* 0x000fc60000000000 */
[----:B------:R-:W-:-:S05]  /*4ad0*/  IADD3 R16, PT, PT, R14, R19, RZ ;  /* 0x000000130e107210 */ /* 0x000fca0007ffe0ff */
        /* <DEDUP_REMOVED lines=50> */
.L_x_75:
[----:B------:R-:W-:Y:S05]  /*4e00*/  BSYNC.RECONVERGENT B1 ;  /* 0x0000000000017941 */ /* 0x000fea0003800200 */
.L_x_74:
        /* <DEDUP_REMOVED lines=11> */
.L_x_73:
[----:B------:R-:W-:Y:S05]  /*4ec0*/  BSYNC.RECONVERGENT B0 ;  /* 0x0000000000007941 */ /* 0x000fea0003800200 */
.L_x_72:
        /* <DEDUP_REMOVED lines=23> */
[CC--:B------:R-:W-:Y:S02]  /*5040*/  LOP3.LUT P1, RZ, R7.reuse, R26.reuse, RZ, 0xfc, !PT ;  /* 0x0000001a07ff7212 */ /* 0x0c0fe4000782fcff */
[----:B------:R-:W-:-:S04]  /*5050*/  IADD3 R17, PT, PT, R7, R26, RZ ;  /* 0x0000001a07117210 */ /* 0x000fc80007ffe0ff */
        /* <DEDUP_REMOVED lines=19> */
.L_x_79:
[----:B------:R-:W-:Y:S05]  /*5190*/  BSYNC.RECONVERGENT B1 ;  /* 0x0000000000017941 */ /* 0x000fea0003800200 */
.L_x_78:
        /* <DEDUP_REMOVED lines=12> */
.L_x_77:
[----:B------:R-:W-:Y:S05]  /*5260*/  BSYNC.RECONVERGENT B0 ;  /* 0x0000000000007941 */ /* 0x000fea0003800200 */
.L_x_76:
        /* <DEDUP_REMOVED lines=14> */
[----:B------:R-:W-:Y:S02]  /*5350*/  HFMA2 R23, -RZ, RZ, 0, 0 ;  /* 0x00000000ff177431 */ /* 0x000fe400000001ff */
        /* <DEDUP_REMOVED lines=44> */
.L_x_83:
[----:B------:R-:W-:Y:S05]  /*5620*/  BSYNC.RECONVERGENT B1 ;  /* 0x0000000000017941 */ /* 0x000fea0003800200 */
.L_x_82:
        /* <DEDUP_REMOVED lines=11> */
.L_x_81:
[----:B------:R-:W-:Y:S05]  /*56e0*/  BSYNC.RECONVERGENT B0 ;  /* 0x0000000000007941 */ /* 0x000fea0003800200 */
.L_x_80:
        /* <DEDUP_REMOVED lines=44> */
.L_x_87:
[----:B------:R-:W-:Y:S05]  /*59b0*/  BSYNC.RECONVERGENT B1 ;  /* 0x0000000000017941 */ /* 0x000fea0003800200 */
.L_x_86:
        /* <DEDUP_REMOVED lines=12> */
.L_x_85:
[----:B------:R-:W-:Y:S05]  /*5a80*/  BSYNC.RECONVERGENT B0 ;  /* 0x0000000000007941 */ /* 0x000fea0003800200 */
.L_x_84:
[----:B--23--:R-:W-:Y:S01]  /*5a90*/  VIADD R16, R0, 0x17 ;  /* 0x0000001700107836 */ /* 0x00cfe20000000000 */
[----:B------:R-:W-:Y:S01]  /*5aa0*/  BSSY.RECONVERGENT B0, `(.L_x_88) ;  /* 0x0000046000007945 */ /* 0x000fe20003800200 */
[----:B------:R-:W-:Y:S01]  /*5ab0*/  VIADD R25, R12, 0x14 ;  /* 0x000000140c197836 */ /* 0x000fe20000000000 */
[----:B------:R-:W-:Y:S01]  /*5ac0*/  IADD3 R24, PT, PT, R13, 0x16, RZ ;  /* 0x000000160d187810 */ /* 0x000fe20007ffe0ff */
[----:B------:R-:W-:-:S03]  /*5ad0*/  IMAD.HI.U32 R16, R16, -0x55555555, RZ ;  /* 0xaaaaaaab10107827 */ /* 0x000fc600078e00ff */
[----:B------:R-:W-:Y:S01]  /*5ae0*/  ISETP.GT.U32.OR P1, PT, R25, 0x1f7f, P0 ;  /* 0x00001f7f1900780c */ /* 0x000fe20000724470 */
        /* <DEDUP_REMOVED lines=53> */
.L_x_91:
[----:B------:R-:W-:Y:S05]  /*5e40*/  BSYNC.RECONVERGENT B1 ;  /* 0x0000000000017941 */ /* 0x000fea0003800200 */
.L_x_90:
        /* <DEDUP_REMOVED lines=11> */
.L_x_89:
[----:B------:R-:W-:Y:S05]  /*5f00*/  BSYNC.RECONVERGENT B0 ;  /* 0x0000000000007941 */ /* 0x000fea0003800200 */
.L_x_88:
[----:B-1----:R-:W-:Y:S01]  /*5f10*/  VIADD R20, R12, 0x15 ;  /* 0x000000150c147836 */ /* 0x002fe20000000000 */
[----:B------:R-:W-:Y:S04]  /*5f20*/  BSSY.RECONVERGENT B0, `(.L_x_92) ;  /* 0x0000038000007945 */ /* 0x000fe80003800200 */
[----:B------:R-:W-:-:S13]  /*5f30*/  ISETP.GT.U32.OR P0, PT, R20, 0x1f7f, P0 ;  /* 0x00001f7f1400780c */ /* 0x000fda0000704470 */
[----:B------:R-:W-:Y:S05]  /*5f40*/  @P0 BRA `(.L_x_93) ;  /* 0x0000000000d40947 */ /* 0x000fea0003800000 */
[----:B--2---:R-:W-:Y:S01]  /*5f50*/  LOP3.LUT R16, R20, 0xffff, RZ, 0xc0, !PT ;  /* 0x0000ffff14107812 */ /* 0x004fe200078ec0ff */
[----:B------:R-:W-:Y:S03]  /*5f60*/  BSSY.RECONVERGENT B1, `(.L_x_94) ;  /* 0x0000027000017945 */ /* 0x000fe60003800200 */
[----:B0-----:R-:W-:Y:S01]  /*5f70*/  SHF.R.U32.HI R17, RZ, 0x4, R16 ;  /* 0x00000004ff117819 */ /* 0x001fe20000011610 */
        /* <DEDUP_REMOVED lines=17> */
[----:B------:R-:W-:Y:S02]  /*6090*/  ISETP.GT.U32.OR P0, PT, R17, 0xf, !P0 ;  /* 0x0000000f1100780c */ /* 0x000fe40004704470 */
[----:B------:R-:W-:-:S11]  /*60a0*/  MOV R17, RZ ;  /* 0x000000ff00117202 */ /* 0x000fd60000000f00 */
        /* <DEDUP_REMOVED lines=16> */
[----:B0-----:R-:W-:-:S06]  /*61b0*/  IMAD.WIDE R16, R13, 0x4, R16 ;  /* 0x000000040d107825 */ /* 0x001fcc00078e0210 */
[----:B------:R0:W5:Y:S02]  /*61c0*/  LDG.E.CONSTANT R17, desc[UR6][R16.64] ;  /* 0x0000000610117981 */ /* 0x000164000c1e9900 */
.L_x_95:
[----:B------:R-:W-:Y:S05]  /*61d0*/  BSYNC.RECONVERGENT B1 ;  /* 0x0000000000017941 */ /* 0x000fea0003800200 */
.L_x_94:
[----:B------:R-:W1:Y:S01]  /*61e0*/  S2UR UR5, SR_CgaCtaId ;  /* 0x00000000000579c3 */ /* 0x000e620000008800 */
[----:B------:R-:W-:Y:S01]  /*61f0*/  IMAD.MOV R13, RZ, RZ, -R18 ;  /* 0x000000ffff0d7224 */ /* 0x000fe200078e0a12 */
        /* <DEDUP_REMOVED lines=10> */
.L_x_93:
[----:B------:R-:W-:Y:S05]  /*62a0*/  BSYNC.RECONVERGENT B0 ;  /* 0x0000000000007941 */ /* 0x000fea0003800200 */
.L_x_92:
[----:B------:R-:W-:Y:S05]  /*62b0*/  @P2 BRA `(.L_x_96) ;  /* 0xffffff9c00b42947 */ /* 0x000fea000383ffff */
[----:B------:R-:W3:Y:S01]  /*62c0*/  LDC.64 R6, c[0x0][0x388] ;  /* 0x0000e200ff067b82 */ /* 0x000ee20000000a00 */
[----:B------:R-:W-:Y:S01]  /*62d0*/  LOP3.LUT R0, R3, 0x7, RZ, 0xc0, !PT ;  /* 0x0000000703007812 */ /* 0x000fe200078ec0ff */
[----:B------:R-:W-:-:S07]  /*62e0*/  IMAD.MOV.U32 R8, RZ, RZ, RZ ;  /* 0x000000ffff087224 */ /* 0x000fce00078e00ff */
.L_x_103:
[----:B------:R-:W-:Y:S01]  /*62f0*/  IMAD R2, R8, 0x14, R91 ;  /* 0x0000001408027824 */ /* 0x000fe200078e025b */
[----:B------:R-:W-:Y:S03]  /*6300*/  BSSY.RECONVERGENT B0, `(.L_x_97) ;  /* 0x0000076000007945 */ /* 0x000fe60003800200 */
[----:B-1----:R-:W-:-:S05]  /*6310*/  IMAD R12, R2, 0x6, RZ ;  /* 0x00000006020c7824 */ /* 0x002fca00078e02ff */
[----:B------:R-:W-:-:S13]  /*6320*/  ISETP.GT.U32.AND P0, PT, R12, 0x1af, PT ;  /* 0x000001af0c00780c */ /* 0x000fda0003f04070 */
[----:B----4-:R-:W-:Y:S05]  /*6330*/  @P0 BRA `(.L_x_98) ;  /* 0x0000000400c80947 */ /* 0x010fea0003800000 */
[----:B------:R-:W1:Y:S01]  /*6340*/  S2UR UR5, SR_CgaCtaId ;  /* 0x00000000000579c3 */ /* 0x000e620000008800 */
[----:B------:R-:W-:Y:S01]  /*6350*/  UMOV UR4, 0x400 ;  /* 0x0000040000047882 */ /* 0x000fe20000000000 */
[----:B------:R-:W-:Y:S01]  /*6360*/  ISETP.GT.U32.AND P1, PT, R2, 0x47, PT ;  /* 0x000000470200780c */ /* 0x000fe20003f24070 */
[----:B------:R-:W-:Y:S01]  /*6370*/  UIADD3 UR4, UPT, UPT, UR4, 0x7e00, URZ ;  /* 0x00007e0004047890 */ /* 0x000fe2000fffe0ff */
[----:B------:R-:W-:Y:S01]  /*6380*/  BSSY.RECONVERGENT B1, `(.L_x_99) ;  /* 0x0000025000017945 */ /* 0x000fe20003800200 */
[----:B------:R-:W-:Y:S02]  /*6390*/  ISETP.GT.U32.AND P0, PT, R12, 0x1ad, PT ;  /* 0x000001ad0c00780c */ /* 0x000fe40003f04070 */
[----:B-1----:R-:W-:-:S06]  /*63a0*/  ULEA UR4, UR5, UR4, 0x18 ;  /* 0x0000000405047291 */ /* 0x002fcc000f8ec0ff */
[----:B------:R-:W-:Y:S02]  /*63b0*/  LEA R13, R12, UR4, 0x2 ;  /* 0x000000040c0d7c11 */ /* 0x000fe4000f8e10ff */
[----:B------:R-:W-:Y:S05]  /*63c0*/  @P1 BRA `(.L_x_100) ;  /* 0x0000000000801947 */ /* 0x000fea0003800000 */
[C---:B------:R-:W-:Y:S01]  /*63d0*/  VIADD R4, R12.reuse, 0x1 ;  /* 0x000000010c047836 */ /* 0x040fe20000000000 */
[----:B------:R-:W-:-:S04]  /*63e0*/  LOP3.LUT R2, R12, 0xffff, RZ, 0xc0, !PT ;  /* 0x0000ffff0c027812 */ /* 0x000fc800078ec0ff */
[----:B------:R-:W-:Y:S01]  /*63f0*/  LOP3.LUT R3, R4, 0xffff, RZ, 0xc0, !PT ;  /* 0x0000ffff04037812 */ /* 0x000fe200078ec0ff */
[----:B------:R-:W-:-:S04]  /*6400*/  IMAD R2, R2, 0xaaab, RZ ;  /* 0x0000aaab02027824 */ /* 0x000fc800078e02ff */
[----:B------:R-:W-:Y:S01]  /*6410*/  IMAD R3, R3, 0xaaab, RZ ;  /* 0x0000aaab03037824 */ /* 0x000fe200078e02ff */
[----:B------:R-:W-:-:S04]  /*6420*/  SHF.R.U32.HI R2, RZ, 0x15, R2 ;  /* 0x00000015ff027819 */ /* 0x000fc80000011602 */
[----:B------:R-:W-:Y:S02]  /*6430*/  SHF.R.U32.HI R3, RZ, 0x15, R3 ;  /* 0x00000015ff037819 */ /* 0x000fe40000011603 */
[----:B------:R-:W-:Y:S02]  /*6440*/  PRMT R5, R2, 0x9910, RZ ;  /* 0x0000991002057816 */ /* 0x000fe400000000ff */
[----:B------:R-:W-:-:S03]  /*6450*/  PRMT R9, R3, 0x9910, RZ ;  /* 0x0000991003097816 */ /* 0x000fc600000000ff */
[----:B------:R-:W-:Y:S02]  /*6460*/  IMAD R2, R5, 0x30, RZ ;  /* 0x0000003005027824 */ /* 0x000fe400078e02ff */
[----:B------:R-:W-:Y:S02]  /*6470*/  IMAD R3, R9, 0x30, RZ ;  /* 0x0000003009037824 */ /* 0x000fe400078e02ff */
[----:B------:R-:W-:Y:S02]  /*6480*/  IMAD.MOV R2, RZ, RZ, -R2 ;  /* 0x000000ffff027224 */ /* 0x000fe400078e0a02 */
[----:B------:R-:W-:-:S03]  /*6490*/  IMAD.MOV R11, RZ, RZ, -R3 ;  /* 0x000000ffff0b7224 */ /* 0x000fc600078e0a03 */
[----:B------:R-:W-:Y:S01]  /*64a0*/  PRMT R3, R2, 0x7710, RZ ;  /* 0x0000771002037816 */ /* 0x000fe200000000ff */
[----:B------:R-:W-:Y:S01]  /*64b0*/  IMAD R2, R5, 0x180, RZ ;  /* 0x0000018005027824 */ /* 0x000fe200078e02ff */
[----:B------:R-:W-:-:S03]  /*64c0*/  PRMT R11, R11, 0x7710, RZ ;  /* 0x000077100b0b7816 */ /* 0x000fc600000000ff */
[----:B------:R-:W-:Y:S01]  /*64d0*/  IMAD.IADD R3, R12, 0x1, R3 ;  /* 0x000000010c037824 */ /* 0x000fe200078e0203 */
[----:B------:R-:W-:Y:S01]  /*64e0*/  LOP3.LUT R2, R2, 0xffff, RZ, 0xc0, !PT ;  /* 0x0000ffff02027812 */ /* 0x000fe200078ec0ff */
[----:B------:R-:W-:-:S03]  /*64f0*/  IMAD.IADD R4, R4, 0x1, R11 ;  /* 0x0000000104047824 */ /* 0x000fc600078e020b */
[----:B------:R-:W-:Y:S02]  /*6500*/  LOP3.LUT R3, R3, 0xffff, RZ, 0xc0, !PT ;  /* 0x0000ffff03037812 */ /* 0x000fe400078ec0ff */
[----:B------:R-:W-:Y:S01]  /*6510*/  LOP3.LUT R5, R4, 0xffff, RZ, 0xc0, !PT ;  /* 0x0000ffff04057812 */ /* 0x000fe200078ec0ff */
[----:B------:R-:W-:Y:S02]  /*6520*/  IMAD R4, R9, 0x180, RZ ;  /* 0x0000018009047824 */ /* 0x000fe400078e02ff */
[C---:B------:R-:W-:Y:S02]  /*6530*/  IMAD R3, R0.reuse, 0x30, R3 ;  /* 0x0000003000037824 */ /* 0x040fe400078e0203 */
[----:B------:R-:W-:Y:S01]  /*6540*/  IMAD R5, R0, 0x30, R5 ;  /* 0x0000003000057824 */ /* 0x000fe200078e0205 */
[----:B------:R-:W-:Y:S01]  /*6550*/  LOP3.LUT R4, R4, 0xffff, RZ, 0xc0, !PT ;  /* 0x0000ffff04047812 */ /* 0x000fe200078ec0ff */
[----:B------:R-:W-:-:S04]  /*6560*/  IMAD.IADD R3, R2, 0x1, R3 ;  /* 0x0000000102037824 */ /* 0x000fc800078e0203 */
[----:B------:R-:W-:Y:S02]  /*6570*/  IMAD.IADD R5, R4, 0x1, R5 ;  /* 0x0000000104057824 */ /* 0x000fe400078e0205 */
[----:B---3--:R-:W-:-:S04]  /*6580*/  IMAD.WIDE.U32 R2, R3, 0x4, R6 ;  /* 0x0000000403027825 */ /* 0x008fc800078e0006 */
[----:B------:R-:W-:Y:S01]  /*6590*/  IMAD.WIDE.U32 R4, R5, 0x4, R6 ;  /* 0x0000000405047825 */ /* 0x000fe200078e0006 */
[----:B------:R-:W3:Y:S04]  /*65a0*/  LDG.E.CONSTANT R10, desc[UR6][R2.64] ;  /* 0x00000006020a7981 */ /* 0x000ee8000c1e9900 */
[----:B------:R-:W3:Y:S04]  /*65b0*/  LDG.E.CONSTANT R11, desc[UR6][R4.64] ;  /* 0x00000006040b7981 */ /* 0x000ee8000c1e9900 */
[----:B---3--:R1:W-:Y:S02]  /*65c0*/  STS.64 [R13], R10 ;  /* 0x0000000a0d007388 */ /* 0x0083e40000000a00 */
.L_x_100:
[----:B------:R-:W-:Y:S05]  /*65d0*/  BSYNC.RECONVERGENT B1 ;  /* 0x0000000000017941 */ /* 0x000fea0003800200 */
.L_x_99:
[----:B------:R-:W-:Y:S05]  /*65e0*/  @P0 BRA `(.L_x_98) ;  /* 0x00000004001c0947 */ /* 0x000fea0003800000 */
[----:B------:R-:W-:Y:S01]  /*65f0*/  BSSY.RECONVERGENT B1, `(.L_x_101) ;  /* 0x0000024000017945 */ /* 0x000fe20003800200 */
[----:B------:R-:W-:-:S03]  /*6600*/  ISETP.GT.U32.OR P0, PT, R12, 0x1ab, P1 ;  /* 0x000001ab0c00780c */ /* 0x000fc60000f04470 */
[----:B------:R-:W-:Y:S10]  /*6610*/  @P1 BRA `(.L_x_102) ;  /* 0x0000000000841947 */ /* 0x000ff40003800000 */
[C---:B------:R-:W-:Y:S02]  /*6620*/  VIADD R4, R12.reuse, 0x3 ;  /* 0x000000030c047836 */ /* 0x040fe40000000000 */
[----:B------:R-:W-:-:S03]  /*6630*/  VIADD R2, R12, 0x2 ;  /* 0x000000020c027836 */ /* 0x000fc60000000000 */
[----:B------:R-:W-:Y:S02]  /*6640*/  LOP3.LUT R5, R4, 0xffff, RZ, 0xc0, !PT ;  /* 0x0000ffff04057812 */ /* 0x000fe400078ec0ff */
[----:B------:R-:W-:-:S03]  /*6650*/  LOP3.LUT R3, R2, 0xffff, RZ, 0xc0, !PT ;  /* 0x0000ffff02037812 */ /* 0x000fc600078ec0ff */
[----:B------:R-:W-:Y:S02]  /*6660*/  IMAD R5, R5, 0xaaab, RZ ;  /* 0x0000aaab05057824 */ /* 0x000fe400078e02ff */
[----:B------:R-:W-:-:S03]  /*6670*/  IMAD R3, R3, 0xaaab, RZ ;  /* 0x0000aaab03037824 */ /* 0x000fc600078e02ff */
[----:B------:R-:W-:Y:S02]  /*6680*/  SHF.R.U32.HI R5, RZ, 0x15, R5 ;  /* 0x00000015ff057819 */ /* 0x000fe40000011605 */
[----:B------:R-:W-:Y:S02]  /*6690*/  SHF.R.U32.HI R3, RZ, 0x15, R3 ;  /* 0x00000015ff037819 */ /* 0x000fe40000011603 */
[----:B-1----:R-:W-:Y:S02]  /*66a0*/  PRMT R10, R5, 0x9910, RZ ;  /* 0x00009910050a7816 */ /* 0x002fe400000000ff */
[----:B------:R-:W-:-:S03]  /*66b0*/  PRMT R9, R3, 0x9910, RZ ;  /* 0x0000991003097816 */ /* 0x000fc600000000ff */
[----:B------:R-:W-:Y:S02]  /*66c0*/  IMAD R5, R10, 0x30, RZ ;  /* 0x000000300a057824 */ /* 0x000fe400078e02ff */
[----:B------:R-:W-:-:S03]  /*66d0*/  IMAD R3, R9, 0x30, RZ ;  /* 0x0000003009037824 */ /* 0x000fc600078e02ff */
[----:B------:R-:W-:Y:S01]  /*66e0*/  IADD3 R5, PT, PT, RZ, -R5, RZ ;  /* 0x80000005ff057210 */ /* 0x000fe20007ffe0ff */
[----:B------:R-:W-:-:S03]  /*66f0*/  IMAD.MOV R3, RZ, RZ, -R3 ;  /* 0x000000ffff037224 */ /* 0x000fc600078e0a03 */
[----:B------:R-:W-:Y:S02]  /*6700*/  PRMT R5, R5, 0x7710, RZ ;  /* 0x0000771005057816 */ /* 0x000fe400000000ff */
[----:B------:R-:W-:-:S03]  /*6710*/  PRMT R3, R3, 0x7710, RZ ;  /* 0x0000771003037816 */ /* 0x000fc600000000ff */
[----:B------:R-:W-:Y:S02]  /*6720*/  IMAD.IADD R4, R4, 0x1, R5 ;  /* 0x0000000104047824 */ /* 0x000fe400078e0205 */
[----:B------:R-:W-:Y:S02]  /*6730*/  IMAD.IADD R3, R2, 0x1, R3 ;  /* 0x0000000102037824 */ /* 0x000fe400078e0203 */
[----:B------:R-:W-:Y:S01]  /*6740*/  IMAD R2, R9, 0x180, RZ ;  /* 0x0000018009027824 */ /* 0x000fe200078e02ff */
[----:B------:R-:W-:Y:S01]  /*6750*/  LOP3.LUT R5, R4, 0xffff, RZ, 0xc0, !PT ;  /* 0x0000ffff04057812 */ /* 0x000fe200078ec0ff */
[----:B------:R-:W-:Y:S01]  /*6760*/  IMAD R4, R10, 0x180, RZ ;  /* 0x000001800a047824 */ /* 0x000fe200078e02ff */
[----:B------:R-:W-:Y:S02]  /*6770*/  LOP3.LUT R3, R3, 0xffff, RZ, 0xc0, !PT ;  /* 0x0000ffff03037812 */ /* 0x000fe400078ec0ff */
[----:B------:R-:W-:Y:S01]  /*6780*/  LOP3.LUT R2, R2, 0xffff, RZ, 0xc0, !PT ;  /* 0x0000ffff02027812 */ /* 0x000fe200078ec0ff */
[----:B------:R-:W-:Y:S01]  /*6790*/  IMAD R5, R0, 0x30, R5 ;  /* 0x0000003000057824 */ /* 0x000fe200078e0205 */
[----:B------:R-:W-:Y:S01]  /*67a0*/  LOP3.LUT R4, R4, 0xffff, RZ, 0xc0, !PT ;  /* 0x0000ffff04047812 */ /* 0x000fe200078ec0ff */
[----:B------:R-:W-:-:S04]  /*67b0*/  IMAD R3, R0, 0x30, R3 ;  /* 0x0000003000037824 */ /* 0x000fc800078e0203 */
[----:B------:R-:W-:Y:S02]  /*67c0*/  IMAD.IADD R3, R2, 0x1, R3 ;  /* 0x0000000102037824 */ /* 0x000fe400078e0203 */
[----:B------:R-:W-:Y:S02]  /*67d0*/  IMAD.IADD R5, R4, 0x1, R5 ;  /* 0x0000000104057824 */ /* 0x000fe400078e0205 */
[----:B---3--:R-:W-:-:S04]  /*67e0*/  IMAD.WIDE.U32 R2, R3, 0x4, R6 ;  /* 0x0000000403027825 */ /* 0x008fc800078e0006 */
[----:B------:R-:W-:Y:S01]  /*67f0*/  IMAD.WIDE.U32 R4, R5, 0x4, R6 ;  /* 0x0000000405047825 */ /* 0x000fe200078e0006 */
[----:B------:R-:W3:Y:S04]  /*6800*/  LDG.E.CONSTANT R10, desc[UR6][R2.64] ;  /* 0x00000006020a7981 */ /* 0x000ee8000c1e9900 */
[----:B------:R-:W3:Y:S04]  /*6810*/  LDG.E.CONSTANT R11, desc[UR6][R4.64] ;  /* 0x00000006040b7981 */ /* 0x000ee8000c1e9900 */
[----:B---3--:R4:W-:Y:S02]  /*6820*/  STS.64 [R13+0x8], R10 ;  /* 0x0000080a0d007388 */ /* 0x0089e40000000a00 */
.L_x_102:
[----:B------:R-:W-:Y:S05]  /*6830*/  BSYNC.RECONVERGENT B1 ;  /* 0x0000000000017941 */ /* 0x000fea0003800200 */
.L_x_101:
[----:B------:R-:W-:Y:S05]  /*6840*/  @P0 BRA `(.L_x_98) ;  /* 0x0000000000840947 */ /* 0x000fea0003800000 */
        /* <DEDUP_REMOVED lines=8> */
[----:B-1--4-:R-:W-:Y:S02]  /*68d0*/  PRMT R10, R5, 0x9910, RZ ;  /* 0x00009910050a7816 */ /* 0x012fe400000000ff */
[----:B------:R-:W-:-:S03]  /*68e0*/  PRMT R9, R3, 0x9910, RZ ;  /* 0x0000991003097816 */ /* 0x000fc600000000ff */
[----:B------:R-:W-:Y:S02]  /*68f0*/  IMAD R5, R10, 0x30, RZ ;  /* 0x000000300a057824 */ /* 0x000fe400078e02ff */
[----:B------:R-:W-:Y:S02]  /*6900*/  IMAD R3, R9, 0x30, RZ ;  /* 0x0000003009037824 */ /* 0x000fe400078e02ff */
[----:B------:R-:W-:Y:S02]  /*6910*/  IMAD.MOV R5, RZ, RZ, -R5 ;  /* 0x000000ffff057224 */ /* 0x000fe400078e0a05 */
        /* <DEDUP_REMOVED lines=20> */
.L_x_98:
[----:B------:R-:W-:Y:S05]  /*6a60*/  BSYNC.RECONVERGENT B0 ;  /* 0x0000000000007941 */ /* 0x000fea0003800200 */
.L_x_97:
[----:B------:R-:W-:-:S05]  /*6a70*/  VIADD R8, R8, 0x1 ;  /* 0x0000000108087836 */ /* 0x000fca0000000000 */
[----:B------:R-:W-:-:S13]  /*6a80*/  ISETP.NE.AND P0, PT, R8, 0x4, PT ;  /* 0x000000040800780c */ /* 0x000fda0003f05270 */
[----:B------:R-:W-:Y:S05]  /*6a90*/  @P0 BRA `(.L_x_103) ;  /* 0xfffffff800140947 */ /* 0x000fea000383ffff */
[----:B------:R-:W-:Y:S01]  /*6aa0*/  BAR.SYNC.DEFER_BLOCKING 0x0 ;  /* 0x0000000000007b1d */ /* 0x000fe20000010000 */
[----:B------:R-:W-:Y:S02]  /*6ab0*/  HFMA2 R0, -RZ, RZ, 0, 0 ;  /* 0x00000000ff007431 */ /* 0x000fe400000001ff */
[----:B------:R-:W-:Y:S01]  /*6ac0*/  IMAD.MOV.U32 R88, RZ, RZ, RZ ;  /* 0x000000ffff587224 */ /* 0x000fe200078e00ff */
[----:B------:R-:W-:Y:S02]  /*6ad0*/  CS2R R86, SRZ ;  /* 0x0000000000567805 */ /* 0x000fe4000001ff00 */
[----:B------:R-:W-:Y:S02]  /*6ae0*/  CS2R R84, SRZ ;  /* 0x0000000000547805 */ /* 0x000fe4000001ff00 */
[----:B------:R-:W-:Y:S02]  /*6af0*/  CS2R R82, SRZ ;  /* 0x0000000000527805 */ /* 0x000fe4000001ff00 */
[----:B------:R-:W-:-:S02]  /*6b00*/  CS2R R80, SRZ ;  /* 0x0000000000507805 */ /* 0x000fc4000001ff00 */
[----:B------:R-:W-:Y:S02]  /*6b10*/  CS2R R78, SRZ ;  /* 0x00000000004e7805 */ /* 0x000fe4000001ff00 */
[----:B------:R-:W-:Y:S02]  /*6b20*/  CS2R R76, SRZ ;  /* 0x00000000004c7805 */ /* 0x000fe4000001ff00 */
        /* <DEDUP_REMOVED lines=33> */
[----:B------:R-:W-:Y:S01]  /*6d40*/  CS2R R138, SRZ ;  /* 0x00000000008a7805 */ /* 0x000fe2000001ff00 */
[----:B------:R-:W-:Y:S01]  /*6d50*/  IMAD.MOV.U32 R51, RZ, RZ, RZ ;  /* 0x000000ffff337224 */ /* 0x000fe200078e00ff */
[----:B------:R-:W-:-:S02]  /*6d60*/  CS2R R48, SRZ ;  /* 0x0000000000307805 */ /* 0x000fc4000001ff00 */
[----:B------:R-:W-:Y:S02]  /*6d70*/  CS2R R142, SRZ ;  /* 0x00000000008e7805 */ /* 0x000fe4000001ff00 */
[----:B------:R-:W-:Y:S02]  /*6d80*/  CS2R R128, SRZ ;  /* 0x0000000000807805 */ /* 0x000fe4000001ff00 */
[----:B------:R-:W-:Y:S02]  /*6d90*/  CS2R R126, SRZ ;  /* 0x00000000007e7805 */ /* 0x000fe4000001ff00 */
[----:B------:R-:W-:Y:S02]  /*6da0*/  CS2R R118, SRZ ;  /* 0x0000000000767805 */ /* 0x000fe4000001ff00 */
[----:B------:R-:W-:Y:S02]  /*6db0*/  CS2R R104, SRZ ;  /* 0x0000000000687805 */ /* 0x000fe4000001ff00 */
[----:B------:R-:W-:-:S07]  /*6dc0*/  CS2R R102, SRZ ;  /* 0x0000000000667805 */ /* 0x000fce000001ff00 */
.L_x_105:
[----:B------:R-:W5:Y:S01]  /*6dd0*/  S2UR UR5, SR_CgaCtaId ;  /* 0x00000000000579c3 */ /* 0x000f620000008800 */
[----:B------:R-:W-:Y:S01]  /*6de0*/  IMAD.SHL.U32 R5, R91, 0x10, RZ ;  /* 0x000000105b057824 */ /* 0x000fe200078e00ff */
[----:B------:R-:W-:Y:S01]  /*6df0*/  UMOV UR4, 0x400 ;  /* 0x0000040000047882 */ /* 0x000fe20000000000 */
[----:B------:R-:W-:Y:S01]  /*6e00*/  SHF.R.U32.HI R4, RZ, 0x2, R91 ;  /* 0x00000002ff047819 */ /* 0x000fe2000001165b */
[----:B------:R-:W-:Y:S02]  /*6e10*/  UIADD3 UR8, UPT, UPT, UR4, 0x7e00, URZ ;  /* 0x00007e0004087890 */ /* 0x000fe4000fffe0ff */
[----:B------:R-:W-:-:S05]  /*6e20*/  LOP3.LUT R5, R5, 0x30, RZ, 0xe2, !PT ;  /* 0x0000003005057812 */ /* 0x000fca00078ee2ff */
[----:B------:R-:W-:Y:S01]  /*6e30*/  IMAD R4, R4, 0x240, R5 ;  /* 0x0000024004047824 */ /* 0x000fe200078e0205 */
[----:B-----5:R-:W-:Y:S02]  /*6e40*/  ULEA UR4, UR5, UR4, 0x18 ;  /* 0x0000000405047291 */ /* 0x020fe4000f8ec0ff */
[----:B------:R-:W-:-:S04]  /*6e50*/  ULEA UR8, UR5, UR8, 0x18 ;  /* 0x0000000805087291 */ /* 0x000fc8000f8ec0ff */
[----:B---3--:R-:W-:Y:S01]  /*6e60*/  VIADD R7, R4, UR4 ;  /* 0x0000000404077c36 */ /* 0x008fe20008000000 */
[----:B------:R-:W-:Y:S01]  /*6e70*/  UMOV UR4, 0x3f00 ;  /* 0x00003f0000047882 */ /* 0x000fe20000000000 */
[----:B------:R-:W-:Y:S02]  /*6e80*/  VIADD R93, R5, UR8 ;  /* 0x00000008055d7c36 */ /* 0x000fe40008000000 */
[C---:B------:R-:W-:Y:S02]  /*6e90*/  IMAD R92, R88.reuse, 0x240, R7 ;  /* 0x00000240585c7824 */ /* 0x040fe400078e0207 */
[----:B------:R-:W-:-:S07]  /*6ea0*/  IMAD R93, R88, 0x240, R93 ;  /* 0x00000240585d7824 */ /* 0x000fce00078e025d */
.L_x_104:
[----:B------:R-:W-:Y:S04]  /*6eb0*/  LDS.128 R40, [R93+UR4+-0x3f00] ;  /* 0xffc100045d287984 */ /* 0x000fe80008000c00 */
[----:B------:R-:W3:Y:S04]  /*6ec0*/  LDS.128 R28, [R92+UR4] ;  /* 0x000000045c1c7984 */ /* 0x000ee80008000c00 */
[----:B-1--4-:R-:W1:Y:S04]  /*6ed0*/  LDS.128 R8, [R92+UR4+-0x2f40] ;  /* 0xffd0c0045c087984 */ /* 0x012e680008000c00 */
[----:B------:R-:W4:Y:S04]  /*6ee0*/  LDS.128 R24, [R92+UR4+-0x3f00] ;  /* 0xffc100045c187984 */ /* 0x000f280008000c00 */
[----:B------:R-:W5:Y:S04]  /*6ef0*/  LDS.128 R12, [R92+UR4+0xfc0] ;  /* 0x000fc0045c0c7984 */ /* 0x000f680008000c00 */
[----:B------:R-:W5:Y:S04]  /*6f00*/  LDS.128 R44, [R92+UR4+0x2f40] ;  /* 0x002f40045c2c7984 */ /* 0x000f680008000c00 */
[----:B--2---:R-:W-:Y:S04]  /*6f10*/  LDS.128 R20, [R92+UR4+-0x3ec0] ;  /* 0xffc140045c147984 */ /* 0x004fe80008000c00 */
[----:B------:R-:W2:Y:S04]  /*6f20*/  LDS.128 R4, [R93+UR4+-0x3ec0] ;  /* 0xffc140045d047984 */ /* 0x000ea80008000c00 */
[----:B0-----:R-:W0:Y:S04]  /*6f30*/  LDS.128 R16, [R92+UR4+-0x1f80] ;  /* 0xffe080045c107984 */ /* 0x001e280008000c00 */
[----:B------:R-:W0:Y:S04]  /*6f40*/  LDS.128 R32, [R92+UR4+0x1f80] ;  /* 0x001f80045c207984 */ /* 0x000e280008000c00 */
[----:B------:R-:W0:Y:S01]  /*6f50*/  LDS.128 R36, [R92+UR4+-0xfc0] ;  /* 0xfff040045c247984 */ /* 0x000e220008000c00 */
[----:B---3--:R-:W-:Y:S01]  /*6f60*/  FFMA R108, R40, R28, R108 ;  /* 0x0000001c286c7223 */ /* 0x008fe2000000006c */
[----:B------:R-:W-:Y:S01]  /*6f70*/  FFMA R110, R41, R29, R110 ;  /* 0x0000001d296e7223 */ /* 0x000fe2000000006e */
[----:B------:R-:W-:Y:S01]  /*6f80*/  FFMA R111, R42, R30, R111 ;  /* 0x0000001e2a6f7223 */ /* 0x000fe2000000006f */
[----:B------:R-:W-:Y:S01]  /*6f90*/  FFMA R112, R43, R31, R112 ;  /* 0x0000001f2b707223 */ /* 0x000fe20000000070 */
[----:B-1----:R-:W-:Y:S01]  /*6fa0*/  FFMA R113, R40, R8, R113 ;  /* 0x0000000828717223 */ /* 0x002fe20000000071 */
[----:B------:R-:W-:Y:S01]  /*6fb0*/  FFMA R117, R41, R9, R117 ;  /* 0x0000000929757223 */ /* 0x000fe20000000075 */
[----:B------:R-:W-:Y:S01]  /*6fc0*/  FFMA R118, R42, R10, R118 ;  /* 0x0000000a2a767223 */ /* 0x000fe20000000076 */
[----:B------:R-:W-:Y:S01]  /*6fd0*/  FFMA R119, R43, R11, R119 ;  /* 0x0000000b2b777223 */ /* 0x000fe20000000077 */
[----:B----4-:R-:W-:Y:S01]  /*6fe0*/  FFMA R102, R24, R40, R102 ;  /* 0x0000002818667223 */ /* 0x010fe20000000066 */
[----:B------:R-:W-:Y:S01]  /*6ff0*/  FFMA R103, R25, R41, R103 ;  /* 0x0000002919677223 */ /* 0x000fe20000000067 */
[----:B------:R-:W-:Y:S01]  /*7000*/  FFMA R104, R26, R42, R104 ;  /* 0x0000002a1a687223 */ /* 0x000fe20000000068 */
[----:B------:R-:W-:Y:S01]  /*7010*/  FFMA R105, R27, R43, R105 ;  /* 0x0000002b1b697223 */ /* 0x000fe20000000069 */
[----:B------:R-:W1:Y:S01]  /*7020*/  LDS.128 R28, [R92+UR4+-0x2f00] ;  /* 0xffd100045c1c7984 */ /* 0x000e620008000c00 */
[----:B-----5:R-:W-:Y:S01]  /*7030*/  FFMA R120, R40, R12, R120 ;  /* 0x0000000c28787223 */ /* 0x020fe20000000078 */
[----:B------:R-:W-:Y:S01]  /*7040*/  FFMA R121, R41, R13, R121 ;  /* 0x0000000d29797223 */ /* 0x000fe20000000079 */
[----:B------:R-:W-:Y:S01]  /*7050*/  FFMA R122, R42, R14, R122 ;  /* 0x0000000e2a7a7223 */ /* 0x000fe2000000007a */
[----:B------:R-:W3:Y:S01]  /*7060*/  LDS.128 R8, [R92+UR4+0x1000] ;  /* 0x001000045c087984 */ /* 0x000ee20008000c00 */
[----:B------:R-:W-:Y:S01]  /*7070*/  FFMA R123, R43, R15, R123 ;  /* 0x0000000f2b7b7223 */ /* 0x000fe2000000007b */
[----:B------:R-:W-:Y:S01]  /*7080*/  FFMA R144, R40, R44, R144 ;  /* 0x0000002c28907223 */ /* 0x000fe20000000090 */
[----:B------:R-:W-:Y:S01]  /*7090*/  FFMA R145, R41, R45, R145 ;  /* 0x0000002d29917223 */ /* 0x000fe20000000091 */
[----:B------:R-:W4:Y:S01]  /*70a0*/  LDS.128 R24, [R92+UR4+0x40] ;  /* 0x000040045c187984 */ /* 0x000f220008000c00 */
[----:B------:R-:W-:Y:S01]  /*70b0*/  FFMA R146, R42, R46, R146 ;  /* 0x0000002e2a927223 */ /* 0x000fe20000000092 */
[----:B------:R-:W-:-:S02]  /*70c0*/  FFMA R147, R43, R47, R147 ;  /* 0x0000002f2b937223 */ /* 0x000fc40000000093 */
[----:B------:R-:W5:Y:S01]  /*70d0*/  LDS.128 R12, [R92+UR4+-0x1f40] ;  /* 0xffe0c0045c0c7984 */ /* 0x000f620008000c00 */
[----:B--2---:R-:W-:Y:S01]  /*70e0*/  FFMA R148, R20, R4, R49 ;  /* 0x0000000414947223 */ /* 0x004fe20000000031 */
[----:B------:R-:W-:Y:S01]  /*70f0*/  FFMA R149, R21, R5, R48 ;  /* 0x0000000515957223 */ /* 0x000fe20000000030 */
[----:B------:R-:W-:Y:S01]  /*7100*/  FFMA R150, R22, R6, R51 ;  /* 0x0000000616967223 */ /* 0x000fe20000000033 */
[----:B0-----:R-:W-:Y:S01]  /*7110*/  FFMA R126, R40, R16, R126 ;  /* 0x00000010287e7223 */ /* 0x001fe2000000007e */
[----:B------:R-:W-:Y:S01]  /*7120*/  FFMA R127, R41, R17, R127 ;  /* 0x00000011297f7223 */ /* 0x000fe2000000007f */
        /* <DEDUP_REMOVED lines=10> */
[----:B------:R-:W-:Y:S01]  /*71d0*/  LDS.128 R44, [R93+UR4+-0x3e80] ;  /* 0xffc180045d2c7984 */ /* 0x000fe20008000c00 */
[----:B------:R-:W-:-:S03]  /*71e0*/  FFMA R138, R23, R7, R138 ;  /* 0x00000007178a7223 */ /* 0x000fc6000000008a */
[----:B------:R-:W0:Y:S04]  /*71f0*/  LDS.128 R48, [R92+UR4+0x80] ;  /* 0x000080045c307984 */ /* 0x000e280008000c00 */
[----:B------:R-:W2:Y:S01]  /*7200*/  LDS.128 R16, [R92+UR4+0x1fc0] ;  /* 0x001fc0045c107984 */ /* 0x000ea20008000c00 */
[----:B-1----:R-:W-:Y:S01]  /*7210*/  FFMA R151, R5, R29, R54 ;  /* 0x0000001d05977223 */ /* 0x002fe20000000036 */
[----:B------:R-:W-:Y:S01]  /*7220*/  FFMA R131, R4, R28, R131 ;  /* 0x0000001c04837223 */ /* 0x000fe20000000083 */
[----:B------:R-:W-:Y:S01]  /*7230*/  FFMA R125, R6, R30, R125 ;  /* 0x0000001e067d7223 */ /* 0x000fe2000000007d */
[----:B------:R-:W-:Y:S01]  /*7240*/  FFMA R124, R7, R31, R124 ;  /* 0x0000001f077c7223 */ /* 0x000fe2000000007c */
[----:B---3--:R-:W-:Y:S01]  /*7250*/  FFMA R152, R4, R8, R53 ;  /* 0x0000000804987223 */ /* 0x008fe20000000035 */
[----:B------:R-:W-:Y:S01]  /*7260*/  FFMA R153, R5, R9, R52 ;  /* 0x0000000905997223 */ /* 0x000fe20000000034 */
[----:B------:R-:W-:Y:S01]  /*7270*/  FFMA R154, R6, R10, R55 ;  /* 0x0000000a069a7223 */ /* 0x000fe20000000037 */
[----:B------:R-:W-:Y:S01]  /*7280*/  FFMA R116, R7, R11, R116 ;  /* 0x0000000b07747223 */ /* 0x000fe20000000074 */
[----:B----4-:R-:W-:Y:S01]  /*7290*/  FFMA R137, R4, R24, R137 ;  /* 0x0000001804897223 */ /* 0x010fe20000000089 */
[----:B------:R-:W-:Y:S01]  /*72a0*/  FFMA R140, R5, R25, R140 ;  /* 0x00000019058c7223 */ /* 0x000fe2000000008c */
[----:B------:R-:W-:Y:S01]  /*72b0*/  FFMA R133, R6, R26, R133 ;  /* 0x0000001a06857223 */ /* 0x000fe20000000085 */
[----:B------:R-:W-:Y:S01]  /*72c0*/  FFMA R130, R7, R27, R130 ;  /* 0x0000001b07827223 */ /* 0x000fe20000000082 */
[----:B------:R-:W1:Y:S01]  /*72d0*/  LDS.128 R52, [R92+UR4+0x2000] ;  /* 0x002000045c347984 */ /* 0x000e620008000c00 */
[----:B-----5:R-:W-:Y:S01]  /*72e0*/  FFMA R115, R4, R12, R115 ;  /* 0x0000000c04737223 */ /* 0x020fe20000000073 */
[----:B------:R-:W-:Y:S01]  /*72f0*/  FFMA R114, R5, R13, R114 ;  /* 0x0000000d05727223 */ /* 0x000fe20000000072 */
[----:B------:R-:W-:Y:S01]  /*7300*/  FFMA R109, R6, R14, R109 ;  /* 0x0000000e066d7223 */ /* 0x000fe2000000006d */
[----:B------:R-:W-:Y:S01]  /*7310*/  FFMA R106, R7, R15, R106 ;  /* 0x0000000f076a7223 */ /* 0x000fe2000000006a */
[----:B------:R-:W3:Y:S04]  /*7320*/  LDS.128 R32, [R92+UR4+-0xf80] ;  /* 0xfff080045c207984 */ /* 0x000ee80008000c00 */
[----:B------:R-:W4:Y:S04]  /*7330*/  LDS.128 R36, [R92+UR4+0x2f80] ;  /* 0x002f80045c247984 */ /* 0x000f280008000c00 */
[----:B------:R-:W5:Y:S04]  /*7340*/  LDS.128 R40, [R92+UR4+-0x3e80] ;  /* 0xffc180045c287984 */ /* 0x000f680008000c00 */
[----:B------:R-:W5:Y:S01]  /*7350*/  LDS.128 R20, [R92+UR4+-0x2ec0] ;  /* 0xffd140045c147984 */ /* 0x000f620008000c00 */
[----:B0-----:R-:W-:-:S03]  /*7360*/  FFMA R73, R44, R48, R73 ;  /* 0x000000302c497223 */ /* 0x001fc60000000049 */
[----:B------:R-:W0:Y:S01]  /*7370*/  LDS.128 R24, [R92+UR4+0x1040] ;  /* 0x001040045c187984 */ /* 0x000e220008000c00 */
[----:B------:R-:W-:Y:S01]  /*7380*/  FFMA R72, R45, R49, R72 ;  /* 0x000000312d487223 */ /* 0x000fe20000000048 */
[----:B------:R-:W-:Y:S01]  /*7390*/  FFMA R74, R47, R51, R74 ;  /* 0x000000332f4a7223 */ /* 0x000fe2000000004a */
[----:B--2---:R-:W-:Y:S01]  /*73a0*/  FFMA R107, R4, R16, R107 ;  /* 0x00000010046b7223 */ /* 0x004fe2000000006b */
[----:B------:R-:W2:Y:S01]  /*73b0*/  LDS.128 R28, [R92+UR4+-0x1f00] ;  /* 0xffe100045c1c7984 */ /* 0x000ea20008000c00 */
[----:B------:R-:W-:Y:S01]  /*73c0*/  FFMA R98, R5, R17, R98 ;  /* 0x0000001105627223 */ /* 0x000fe20000000062 */
[----:B------:R-:W-:Y:S01]  /*73d0*/  FFMA R99, R6, R18, R99 ;  /* 0x0000001206637223 */ /* 0x000fe20000000063 */
[----:B------:R-:W-:Y:S01]  /*73e0*/  FFMA R100, R7, R19, R100 ;  /* 0x0000001307647223 */ /* 0x000fe20000000064 */
[----:B------:R-:W2:Y:S01]  /*73f0*/  LDS.128 R8, [R92+UR4+-0xf40] ;  /* 0xfff0c0045c087984 */ /* 0x000ea20008000c00 */
[----:B------:R-:W-:Y:S01]  /*7400*/  FFMA R75, R46, R50, R75 ;  /* 0x000000322e4b7223 */ /* 0x000fe2000000004b */
[----:B------:R-:W-:-:S02]  /*7410*/  IMAD.MOV.U32 R49, RZ, RZ, R148 ;  /* 0x000000ffff317224 */ /* 0x000fc400078e0094 */
[----:B------:R-:W2:Y:S01]  /*7420*/  LDS.128 R12, [R92+UR4+0x2fc0] ;  /* 0x002fc0045c0c7984 */ /* 0x000ea20008000c00 */
[----:B------:R-:W-:Y:S01]  /*7430*/  UIADD3 UR4, UPT, UPT, UR4, 0xc0, URZ ;  /* 0x000000c004047890 */ /* 0x000fe2000fffe0ff */
[----:B------:R-:W-:Y:S02]  /*7440*/  IMAD.MOV.U32 R48, RZ, RZ, R149 ;  /* 0x000000ffff307224 */ /* 0x000fe400078e0095 */
[----:B------:R-:W-:Y:S01]  /*7450*/  IMAD.MOV.U32 R51, RZ, RZ, R150 ;  /* 0x000000ffff337224 */ /* 0x000fe200078e0096 */
[----:B------:R-:W-:Y:S01]  /*7460*/  UISETP.NE.AND UP0, UPT, UR4, 0x4140, UPT ;  /* 0x000041400400788c */ /* 0x000fe2000bf05270 */
[----:B-1----:R-:W-:Y:S01]  /*7470*/  FFMA R81, R44, R52, R81 ;  /* 0x000000342c517223 */ /* 0x002fe20000000051 */
[----:B------:R-:W-:Y:S01]  /*7480*/  FFMA R80, R45, R53, R80 ;  /* 0x000000352d507223 */ /* 0x000fe20000000050 */
[----:B------:R-:W-:Y:S01]  /*7490*/  FFMA R83, R46, R54, R83 ;  /* 0x000000362e537223 */ /* 0x000fe20000000053 */
[----:B------:R-:W-:Y:S01]  /*74a0*/  FFMA R82, R47, R55, R82 ;  /* 0x000000372f527223 */ /* 0x000fe20000000052 */
[----:B------:R-:W-:-:S02]  /*74b0*/  IMAD.MOV.U32 R54, RZ, RZ, R151 ;  /* 0x000000ffff367224 */ /* 0x000fc400078e0097 */
        /* <DEDUP_REMOVED lines=8> */
[----:B-----5:R-:W-:Y:S01]  /*7540*/  FFMA R3, R40, R44, R3 ;  /* 0x0000002c28037223 */ /* 0x020fe20000000003 */
[----:B------:R-:W-:Y:S01]  /*7550*/  FFMA R0, R41, R45, R0 ;  /* 0x0000002d29007223 */ /* 0x000fe20000000000 */
[----:B------:R-:W-:Y:S01]  /*7560*/  FFMA R57, R42, R46, R57 ;  /* 0x0000002e2a397223 */ /* 0x000fe20000000039 */
[----:B------:R-:W-:Y:S01]  /*7570*/  FFMA R2, R43, R47, R2 ;  /* 0x0000002f2b027223 */ /* 0x000fe20000000002 */
[----:B------:R-:W-:Y:S01]  /*7580*/  FFMA R59, R44, R20, R59 ;  /* 0x000000142c3b7223 */ /* 0x000fe2000000003b */
[----:B------:R-:W-:Y:S01]  /*7590*/  FFMA R56, R45, R21, R56 ;  /* 0x000000152d387223 */ /* 0x000fe20000000038 */
[----:B------:R-:W-:Y:S01]  /*75a0*/  FFMA R61, R46, R22, R61 ;  /* 0x000000162e3d7223 */ /* 0x000fe2000000003d */
[----:B------:R-:W-:Y:S01]  /*75b0*/  FFMA R58, R47, R23, R58 ;  /* 0x000000172f3a7223 */ /* 0x000fe2000000003a */
[----:B0-----:R-:W-:Y:S01]  /*75c0*/  FFMA R77, R44, R24, R77 ;  /* 0x000000182c4d7223 */ /* 0x001fe2000000004d */
[----:B------:R-:W-:Y:S01]  /*75d0*/  FFMA R76, R45, R25, R76 ;  /* 0x000000192d4c7223 */ /* 0x000fe2000000004c */
[----:B------:R-:W-:Y:S01]  /*75e0*/  FFMA R79, R46, R26, R79 ;  /* 0x0000001a2e4f7223 */ /* 0x000fe2000000004f */
[----:B------:R-:W-:Y:S01]  /*75f0*/  FFMA R78, R47, R27, R78 ;  /* 0x0000001b2f4e7223 */ /* 0x000fe2000000004e */
[----:B--2---:R-:W-:Y:S01]  /*7600*/  FFMA R63, R44, R28, R63 ;  /* 0x0000001c2c3f7223 */ /* 0x004fe2000000003f */
        /* <DEDUP_REMOVED lines=11> */
[----:B------:R-:W-:-:S02]  /*76c0*/  IMAD.MOV.U32 R53, RZ, RZ, R152 ;  /* 0x000000ffff357224 */ /* 0x000fc400078e0098 */
[----:B------:R-:W-:Y:S02]  /*76d0*/  IMAD.MOV.U32 R52, RZ, RZ, R153 ;  /* 0x000000ffff347224 */ /* 0x000fe400078e0099 */
[----:B------:R-:W-:Y:S01]  /*76e0*/  IMAD.MOV.U32 R55, RZ, RZ, R154 ;  /* 0x000000ffff377224 */ /* 0x000fe200078e009a */
[----:B------:R-:W-:Y:S06]  /*76f0*/  BRA.U UP0, `(.L_x_104) ;  /* 0xfffffff500ec7547 */ /* 0x000fec000b83ffff */
[----:B------:R-:W-:-:S05]  /*7700*/  VIADD R88, R88, 0x1 ;  /* 0x0000000158587836 */ /* 0x000fca0000000000 */
[----:B------:R-:W-:-:S13]  /*7710*/  ISETP.NE.AND P0, PT, R88, 0x3, PT ;  /* 0x000000035800780c */ /* 0x000fda0003f05270 */
[----:B------:R-:W-:Y:S05]  /*7720*/  @P0 BRA `(.L_x_105) ;  /* 0xfffffff400a80947 */ /* 0x000fea000383ffff */
[----:B------:R-:W0:Y:S01]  /*7730*/  S2R R4, SR_TID.X ;  /* 0x0000000000047919 */ /* 0x000e220000002100 */
[----:B------:R-:W1:Y:S01]  /*7740*/  LDC.64 R14, c[0x0][0x398] ;  /* 0x0000e600ff0e7b82 */ /* 0x000e620000000a00 */
[----:B------:R-:W2:Y:S01]  /*7750*/  S2R R5, SR_CTAID.X ;  /* 0x0000000000057919 */ /* 0x000ea20000002500 */
[----:B0-----:R-:W-:Y:S01]  /*7760*/  IMAD.SHL.U32 R4, R4, 0x4, RZ ;  /* 0x0000000404047824 */ /* 0x001fe200078e00ff */
[----:B--2---:R-:W-:-:S04]  /*7770*/  LOP3.LUT R6, R5, 0x7, RZ, 0xc0, !PT ;  /* 0x0000000705067812 */ /* 0x004fc800078ec0ff */
[----:B------:R-:W-:-:S05]  /*7780*/  LOP3.LUT R7, R4, 0xc, RZ, 0xc0, !PT ;  /* 0x0000000c04077812 */ /* 0x000fca00078ec0ff */
[----:B------:R-:W-:-:S04]  /*7790*/  IMAD R5, R6, 0x30, R7 ;  /* 0x0000003006057824 */ /* 0x000fc800078e0207 */
[----:B-1----:R-:W-:Y:S01]  /*77a0*/  IMAD.WIDE.U32 R14, R5, 0x4, R14 ;  /* 0x00000004050e7825 */ /* 0x002fe200078e000e */
[----:B------:R-:W0:Y:S01]  /*77b0*/  S2R R6, SR_TID.X ;  /* 0x0000000000067919 */ /* 0x000e220000002100 */
[----:B------:R-:W1:Y:S03]  /*77c0*/  LDC.64 R4, c[0x0][0x390] ;  /* 0x0000e400ff047b82 */ /* 0x000e660000000a00 */
[----:B------:R-:W2:Y:S04]  /*77d0*/  LDG.E.CONSTANT R16, desc[UR6][R14.64+0x80] ;  /* 0x000080060e107981 */ /* 0x000ea8000c1e9900 */
[----:B------:R-:W3:Y:S04]  /*77e0*/  LDG.E.CONSTANT R18, desc[UR6][R14.64+0x4] ;  /* 0x000004060e127981 */ /* 0x000ee8000c1e9900 */
[----:B------:R-:W4:Y:S04]  /*77f0*/  LDG.E.CONSTANT R21, desc[UR6][R14.64+0x44] ;  /* 0x000044060e157981 */ /* 0x000f28000c1e9900 */
[----:B------:R-:W5:Y:S04]  /*7800*/  LDG.E.CONSTANT R19, desc[UR6][R14.64] ;  /* 0x000000060e137981 */ /* 0x000f68000c1e9900 */
[----:B------:R-:W5:Y:S04]  /*7810*/  LDG.E.CONSTANT R13, desc[UR6][R14.64+0x84] ;  /* 0x000084060e0d7981 */ /* 0x000f68000c1e9900 */
[----:B------:R-:W5:Y:S04]  /*7820*/  LDG.E.CONSTANT R12, desc[UR6][R14.64+0x40] ;  /* 0x000040060e0c7981 */ /* 0x000f68000c1e9900 */
[----:B------:R-:W5:Y:S04]  /*7830*/  LDG.E.CONSTANT R11, desc[UR6][R14.64+0x8] ;  /* 0x000008060e0b7981 */ /* 0x000f68000c1e9900 */
[----:B------:R-:W5:Y:S04]  /*7840*/  LDG.E.CONSTANT R10, desc[UR6][R14.64+0x48] ;  /* 0x000048060e0a7981 */ /* 0x000f68000c1e9900 */
[----:B------:R-:W5:Y:S01]  /*7850*/  LDG.E.CONSTANT R8, desc[UR6][R14.64+0x88] ;  /* 0x000088060e087981 */ /* 0x000f62000c1e9900 */
[----:B0-----:R-:W-:-:S03]  /*7860*/  SHF.R.U32.HI R9, RZ, 0x2, R6 ;  /* 0x00000002ff097819 */ /* 0x001fc60000011606 */
[----:B------:R-:W5:Y:S02]  /*7870*/  LDG.E.CONSTANT R6, desc[UR6][R14.64+0xc] ;  /* 0x00000c060e067981 */ /* 0x000f64000c1e9900 */
[----:B------:R-:W-:Y:S02]  /*7880*/  IMAD R90, R90, 0x5, R9 ;  /* 0x000000055a5a7824 */ /* 0x000fe400078e0209 */
[----:B------:R-:W5:Y:S02]  /*7890*/  LDG.E.CONSTANT R9, desc[UR6][R14.64+0x4c] ;  /* 0x00004c060e097981 */ /* 0x000f64000c1e9900 */
[----:B------:R-:W-:-:S04]  /*78a0*/  IMAD R90, R90, 0x78, R89 ;  /* 0x000000785a5a7824 */ /* 0x000fc800078e0259 */
[----:B------:R-:W-:Y:S02]  /*78b0*/  IMAD R17, R90, 0x30, R7 ;  /* 0x000000305a117824 */ /* 0x000fe400078e0207 */
[----:B------:R0:W5:Y:S02]  /*78c0*/  LDG.E.CONSTANT R7, desc[UR6][R14.64+0x8c] ;  /* 0x00008c060e077981 */ /* 0x000164000c1e9900 */
[----:B-1----:R-:W-:-:S04]  /*78d0*/  IMAD.WIDE.U32 R4, R17, 0x4, R4 ;  /* 0x0000000411047825 */ /* 0x002fc800078e0004 */
[--C-:B--2---:R-:W-:Y:S01]  /*78e0*/  FADD R3, R3, R16.reuse ;  /* 0x0000001003037221 */ /* 0x104fe20000000000 */
[--C-:B------:R-:W-:Y:S01]  /*78f0*/  FADD R73, R73, R16.reuse ;  /* 0x0000001049497221 */ /* 0x100fe20000000000 */
[--C-:B------:R-:W-:Y:S01]  /*7900*/  FADD R59, R59, R16.reuse ;  /* 0x000000103b3b7221 */ /* 0x100fe20000000000 */
[--C-:B------:R-:W-:Y:S01]  /*7910*/  FADD R77, R77, R16.reuse ;  /* 0x000000104d4d7221 */ /* 0x100fe20000000000 */
[--C-:B------:R-:W-:Y:S01]  /*7920*/  FADD R63, R63, R16.reuse ;  /* 0x000000103f3f7221 */ /* 0x100fe20000000000 */
[----:B------:R-:W-:Y:S01]  /*7930*/  FMNMX R3, R3, 6, PT ;  /* 0x40c0000003037809 */ /* 0x000fe20003800000 */
[--C-:B------:R-:W-:Y:S01]  /*7940*/  FADD R81, R81, R16.reuse ;  /* 0x0000001051517221 */ /* 0x100fe20000000000 */
[--C-:B------:R-:W-:Y:S01]  /*7950*/  FADD R67, R67, R16.reuse ;  /* 0x0000001043437221 */ /* 0x100fe20000000000 */
[----:B------:R-:W-:Y:S01]  /*7960*/  FADD R16, R85, R16 ;  /* 0x0000001055107221 */ /* 0x000fe20000000000 */
[----:B------:R-:W-:Y:S01]  /*7970*/  FMNMX R3, RZ, R3, !PT ;  /* 0x00000003ff037209 */ /* 0x000fe20007800000 */
[----:B---3--:R-:W-:-:S03]  /*7980*/  FADD R110, R110, R18 ;  /* 0x000000126e6e7221 */ /* 0x008fc60000000000 */
[----:B------:R-:W-:Y:S01]  /*7990*/  FMNMX R16, R16, 6, PT ;  /* 0x40c0000010107809 */ /* 0x000fe20003800000 */
[----:B------:R1:W-:Y:S01]  /*79a0*/  STG.E desc[UR6][R4.64+0x80], R3 ;  /* 0x0000800304007986 */ /* 0x0003e2000c101906 */
        /* <DEDUP_REMOVED lines=8> */
[----:B-1----:R-:W-:Y:S01]  /*7a30*/  FMNMX R3, RZ, R16, !PT ;  /* 0x00000010ff037209 */ /* 0x002fe20007800000 */
[----:B----4-:R-:W-:-:S03]  /*7a40*/  FADD R140, R140, R21 ;  /* 0x000000158c8c7221 */ /* 0x010fc60000000000 */
[----:B------:R-:W-:Y:S01]  /*7a50*/  FMNMX R18, R18, 6, PT ;  /* 0x40c0000012127809 */ /* 0x000fe20003800000 */
[----:B------:R1:W-:Y:S01]  /*7a60*/  STG.E desc[UR6][R4.64+0x24ea80], R3 ;  /* 0x24ea800304007986 */ /* 0x0003e2000c101906 */
[----:B-----5:R-:W-:Y:S01]  /*7a70*/  FADD R102, R102, R19 ;  /* 0x0000001366667221 */ /* 0x020fe20000000000 */
[----:B------:R-:W-:Y:S01]  /*7a80*/  FMNMX R140, R140, 6, PT ;  /* 0x40c000008c8c7809 */ /* 0x000fe20003800000 */
[----:B------:R-:W-:Y:S01]  /*7a90*/  FADD R0, R0, R13 ;  /* 0x0000000d00007221 */ /* 0x000fe20000000000 */
[----:B-1----:R-:W-:-:S05]  /*7aa0*/  FMNMX R3, RZ, R110, !PT ;  /* 0x0000006eff037209 */ /* 0x002fca0007800000 */
[----:B------:R1:W-:Y:S01]  /*7ab0*/  STG.E desc[UR6][R4.64+0x151804], R3 ;  /* 0x1518040304007986 */ /* 0x0003e2000c101906 */
[----:B------:R-:W-:Y:S01]  /*7ac0*/  FMNMX R102, R102, 6, PT ;  /* 0x40c0000066667809 */ /* 0x000fe20003800000 */
[----:B------:R-:W-:Y:S01]  /*7ad0*/  FADD R148, R148, R12 ;  /* 0x0000000c94947221 */ /* 0x000fe20000000000 */
[----:B------:R-:W-:Y:S02]  /*7ae0*/  FMNMX R0, R0, 6, PT ;  /* 0x40c0000000007809 */ /* 0x000fe40003800000 */
[----:B-1----:R-:W-:Y:S01]  /*7af0*/  FMNMX R3, RZ, R18, !PT ;  /* 0x00000012ff037209 */ /* 0x002fe20007800000 */
[----:B------:R-:W-:-:S04]  /*7b00*/  FADD R64, R64, R13 ;  /* 0x0000000d40407221 */ /* 0x000fc80000000000 */
[----:B------:R1:W-:Y:S01]  /*7b10*/  STG.E desc[UR6][R4.64+0x24ea04], R3 ;  /* 0x24ea040304007986 */ /* 0x0003e2000c101906 */
[----:B0-----:R-:W-:Y:S01]  /*7b20*/  FMNMX R15, RZ, R102, !PT ;  /* 0x00000066ff0f7209 */ /* 0x001fe20007800000 */
[--C-:B------:R-:W-:Y:S01]  /*7b30*/  FADD R137, R137, R12.reuse ;  /* 0x0000000c89897221 */ /* 0x100fe20000000000 */
[--C-:B------:R-:W-:Y:S01]  /*7b40*/  FADD R131, R131, R12.reuse ;  /* 0x0000000c83837221 */ /* 0x100fe20000000000 */
[--C-:B------:R-:W-:Y:S01]  /*7b50*/  FADD R152, R152, R12.reuse ;  /* 0x0000000c98987221 */ /* 0x100fe20000000000 */
[--C-:B------:R-:W-:Y:S01]  /*7b60*/  FADD R115, R115, R12.reuse ;  /* 0x0000000c73737221 */ /* 0x100fe20000000000 */
[----:B------:R-:W-:Y:S02]  /*7b70*/  FMNMX R148, R148, 6, PT ;  /* 0x40c0000094947809 */ /* 0x000fe40003800000 */
[----:B-1----:R-:W-:Y:S01]  /*7b80*/  FMNMX R3, RZ, R140, !PT ;  /* 0x0000008cff037209 */ /* 0x002fe20007800000 */
[--C-:B------:R-:W-:Y:S01]  /*7b90*/  FADD R107, R107, R12.reuse ;  /* 0x0000000c6b6b7221 */ /* 0x100fe20000000000 */
[--C-:B------:R-:W-:Y:S01]  /*7ba0*/  FADD R95, R95, R12.reuse ;  /* 0x0000000c5f5f7221 */ /* 0x100fe20000000000 */
[----:B------:R-:W-:-:S02]  /*7bb0*/  FADD R12, R101, R12 ;  /* 0x0000000c650c7221 */ /* 0x000fc40000000000 */
[----:B------:R0:W-:Y:S01]  /*7bc0*/  STG.E desc[UR6][R4.64+0x151844], R3 ;  /* 0x1518440304007986 */ /* 0x0001e2000c101906 */
[----:B------:R-:W-:Y:S01]  /*7bd0*/  FMNMX R64, R64, 6, PT ;  /* 0x40c0000040407809 */ /* 0x000fe20003800000 */
[----:B------:R-:W-:Y:S02]  /*7be0*/  FADD R104, R104, R11 ;  /* 0x0000000b68687221 */ /* 0x000fe40000000000 */
[----:B------:R1:W-:Y:S01]  /*7bf0*/  STG.E desc[UR6][R4.64], R15 ;  /* 0x0000000f04007986 */ /* 0x0003e2000c101906 */
[----:B------:R-:W-:Y:S02]  /*7c00*/  FMNMX R12, R12, 6, PT ;  /* 0x40c000000c0c7809 */ /* 0x000fe40003800000 */
[----:B0-----:R-:W-:Y:S02]  /*7c10*/  FMNMX R3, RZ, R0, !PT ;  /* 0x00000000ff037209 */ /* 0x001fe40007800000 */
[----:B-1----:R-:W-:-:S03]  /*7c20*/  FMNMX R15, RZ, R148, !PT ;  /* 0x00000094ff0f7209 */ /* 0x002fc60007800000 */
[----:B------:R0:W-:Y:S01]  /*7c30*/  STG.E desc[UR6][R4.64+0x84], R3 ;  /* 0x0000840304007986 */ /* 0x0001e2000c101906 */
[----:B------:R-:W-:Y:S01]  /*7c40*/  FMNMX R104, R104, 6, PT ;  /* 0x40c0000068687809 */ /* 0x000fe20003800000 */
[----:B------:R-:W-:Y:S02]  /*7c50*/  FADD R142, R142, R11 ;  /* 0x0000000b8e8e7221 */ /* 0x000fe40000000000 */
[----:B------:R1:W-:Y:S01]  /*7c60*/  STG.E desc[UR6][R4.64+0x40], R15 ;  /* 0x0000400f04007986 */ /* 0x0003e2000c101906 */
[----:B------:R-:W-:Y:S02]  /*7c70*/  FMNMX R134, R134, 6, PT ;  /* 0x40c0000086867809 */ /* 0x000fe40003800000 */
[----:B0-----:R-:W-:Y:S01]  /*7c80*/  FMNMX R3, RZ, R64, !PT ;  /* 0x00000040ff037209 */ /* 0x001fe20007800000 */
[----:B------:R-:W-:Y:S01]  /*7c90*/  FADD R108, R108, R19 ;  /* 0x000000136c6c7221 */ /* 0x000fe20000000000 */
[----:B-1----:R-:W-:-:S03]  /*7ca0*/  FMNMX R15, RZ, R12, !PT ;  /* 0x0000000cff0f7209 */ /* 0x002fc60007800000 */
[----:B------:R0:W-:Y:S01]  /*7cb0*/  STG.E desc[UR6][R4.64+0xfd284], R3 ;  /* 0x0fd2840304007986 */ /* 0x0001e2000c101906 */
[----:B------:R-:W-:Y:S01]  /*7cc0*/  FADD R114, R114, R21 ;  /* 0x0000001572727221 */ /* 0x000fe20000000000 */
[----:B------:R-:W-:Y:S01]  /*7cd0*/  FMNMX R142, R142, 6, PT ;  /* 0x40c000008e8e7809 */ /* 0x000fe20003800000 */
[--C-:B------:R-:W-:Y:S01]  /*7ce0*/  FADD R150, R150, R10.reuse ;  /* 0x0000000a96967221 */ /* 0x100fe20000000000 */
[----:B------:R1:W-:Y:S01]  /*7cf0*/  STG.E desc[UR6][R4.64+0x24ea40], R15 ;  /* 0x24ea400f04007986 */ /* 0x0003e2000c101906 */
[--C-:B------:R-:W-:Y:S01]  /*7d00*/  FADD R113, R113, R19.reuse ;  /* 0x0000001371717221 */ /* 0x100fe20000000000 */
[--C-:B------:R-:W-:Y:S01]  /*7d10*/  FADD R120, R120, R19.reuse ;  /* 0x0000001378787221 */ /* 0x100fe20000000000 */
[----:B0-----:R-:W-:Y:S01]  /*7d20*/  FMNMX R3, RZ, R104, !PT ;  /* 0x00000068ff037209 */ /* 0x001fe20007800000 */
[--C-:B------:R-:W-:Y:S01]  /*7d30*/  FADD R126, R126, R19.reuse ;  /* 0x000000137e7e7221 */ /* 0x100fe20000000000 */
[----:B------:R-:W-:Y:S02]  /*7d40*/  FMNMX R108, R108, 6, PT ;  /* 0x40c000006c6c7809 */ /* 0x000fe40003800000 */
[----:B-1----:R-:W-:Y:S01]  /*7d50*/  FMNMX R15, RZ, R134, !PT ;  /* 0x00000086ff0f7209 */ /* 0x002fe20007800000 */
[----:B------:R0:W-:Y:S01]  /*7d60*/  STG.E desc[UR6][R4.64+0x8], R3 ;  /* 0x0000080304007986 */ /* 0x0001e2000c101906 */
[--C-:B------:R-:W-:Y:S01]  /*7d70*/  FADD R132, R132, R19.reuse ;  /* 0x0000001384847221 */ /* 0x100fe20000000000 */
[--C-:B------:R-:W-:Y:S01]  /*7d80*/  FADD R139, R139, R19.reuse ;  /* 0x000000138b8b7221 */ /* 0x100fe20000000000 */
[----:B------:R-:W-:Y:S01]  /*7d90*/  FMNMX R114, R114, 6, PT ;  /* 0x40c0000072727809 */ /* 0x000fe20003800000 */
[----:B------:R-:W-:Y:S01]  /*7da0*/  FADD R19, R144, R19 ;  /* 0x0000001390137221 */ /* 0x000fe20000000000 */
[----:B------:R-:W-:Y:S01]  /*7db0*/  FADD R72, R72, R13 ;  /* 0x0000000d48487221 */ /* 0x000fe20000000000 */
[--C-:B------:R-:W-:Y:S01]  /*7dc0*/  FADD R133, R133, R10.reuse ;  /* 0x0000000a85857221 */ /* 0x100fe20000000000 */
[--C-:B------:R-:W-:Y:S01]  /*7dd0*/  FADD R125, R125, R10.reuse ;  /* 0x0000000a7d7d7221 */ /* 0x100fe20000000000 */
[--C-:B------:R-:W-:Y:S01]  /*7de0*/  FADD R154, R154, R10.reuse ;  /* 0x0000000a9a9a7221 */ /* 0x100fe20000000000 */
[----:B------:R-:W-:Y:S01]  /*7df0*/  FADD R109, R109, R10 ;  /* 0x0000000a6d6d7221 */ /* 0x000fe20000000000 */
[----:B------:R-:W-:-:S02]  /*7e00*/  FMNMX R150, R150, 6, PT ;  /* 0x40c0000096967809 */ /* 0x000fc40003800000 */
[----:B0-----:R-:W-:Y:S01]  /*7e10*/  FMNMX R3, RZ, R142, !PT ;  /* 0x0000008eff037209 */ /* 0x001fe20007800000 */
[--C-:B------:R-:W-:Y:S01]  /*7e20*/  FADD R99, R99, R10.reuse ;  /* 0x0000000a63637221 */ /* 0x100fe20000000000 */
[--C-:B------:R-:W-:Y:S01]  /*7e30*/  FADD R97, R97, R10.reuse ;  /* 0x0000000a61617221 */ /* 0x100fe20000000000 */
[----:B------:R0:W-:Y:S01]  /*7e40*/  STG.E desc[UR6][R4.64+0x1fa404], R15 ;  /* 0x1fa4040f04007986 */ /* 0x0001e2000c101906 */
[----:B------:R-:W-:Y:S01]  /*7e50*/  FADD R10, R71, R10 ;  /* 0x0000000a470a7221 */ /* 0x000fe20000000000 */
[----:B------:R-:W-:Y:S01]  /*7e60*/  FMNMX R17, RZ, R108, !PT ;  /* 0x0000006cff117209 */ /* 0x000fe20007800000 */
[--C-:B------:R-:W-:Y:S01]  /*7e70*/  FADD R56, R56, R13.reuse ;  /* 0x0000000d38387221 */ /* 0x100fe20000000000 */
[----:B------:R1:W-:Y:S01]  /*7e80*/  STG.E desc[UR6][R4.64+0xfd208], R3 ;  /* 0x0fd2080304007986 */ /* 0x0003e2000c101906 */
[----:B------:R-:W-:Y:S01]  /*7e90*/  FMNMX R14, R19, 6, PT ;  /* 0x40c00000130e7809 */ /* 0x000fe20003800000 */
[--C-:B------:R-:W-:Y:S01]  /*7ea0*/  FADD R76, R76, R13.reuse ;  /* 0x0000000d4c4c7221 */ /* 0x100fe20000000000 */
[--C-:B------:R-:W-:Y:S01]  /*7eb0*/  FADD R60, R60, R13.reuse ;  /* 0x0000000d3c3c7221 */ /* 0x100fe20000000000 */
[----:B------:R-:W-:Y:S01]  /*7ec0*/  FMNMX R72, R72, 6, PT ;  /* 0x40c0000048487809 */ /* 0x000fe20003800000 */
[--C-:B------:R-:W-:Y:S01]  /*7ed0*/  FADD R80, R80, R13.reuse ;  /* 0x0000000d50507221 */ /* 0x100fe20000000000 */
[----:B0-----:R-:W-:Y:S01]  /*7ee0*/  FMNMX R15, RZ, R114, !PT ;  /* 0x00000072ff0f7209 */ /* 0x001fe20007800000 */
[----:B------:R-:W-:Y:S01]  /*7ef0*/  FADD R13, R84, R13 ;  /* 0x0000000d540d7221 */ /* 0x000fe20000000000 */
[----:B------:R-:W-:-:S02]  /*7f00*/  FMNMX R10, R10, 6, PT ;  /* 0x40c000000a0a7809 */ /* 0x000fc40003800000 */
[----:B-1----:R-:W-:Y:S01]  /*7f10*/  FMNMX R3, RZ, R150, !PT ;  /* 0x00000096ff037209 */ /* 0x002fe20007800000 */
[--C-:B------:R-:W-:Y:S01]  /*7f20*/  FADD R57, R57, R8.reuse ;  /* 0x0000000839397221 */ /* 0x100fe20000000000 */
[--C-:B------:R-:W-:Y:S01]  /*7f30*/  FADD R75, R75, R8.reuse ;  /* 0x000000084b4b7221 */ /* 0x100fe20000000000 */
[--C-:B------:R-:W-:Y:S01]  /*7f40*/  FADD R61, R61, R8.reuse ;  /* 0x000000083d3d7221 */ /* 0x100fe20000000000 */
[--C-:B------:R-:W-:Y:S01]  /*7f50*/  FADD R79, R79, R8.reuse ;  /* 0x000000084f4f7221 */ /* 0x100fe20000000000 */
[--C-:B------:R-:W-:Y:S01]  /*7f60*/  FADD R65, R65, R8.reuse ;  /* 0x0000000841417221 */ /* 0x100fe20000000000 */
[--C-:B------:R-:W-:Y:S01]  /*7f70*/  FADD R83, R83, R8.reuse ;  /* 0x0000000853537221 */ /* 0x100fe20000000000 */
[--C-:B------:R-:W-:Y:S01]  /*7f80*/  FADD R69, R69, R8.reuse ;  /* 0x0000000845457221 */ /* 0x100fe20000000000 */
[----:B------:R0:W-:Y:S01]  /*7f90*/  STG.E desc[UR6][R4.64+0x151800], R17 ;  /* 0x1518001104007986 */ /* 0x0001e2000c101906 */
[----:B------:R-:W-:Y:S01]  /*7fa0*/  FADD R122, R122, R11 ;  /* 0x0000000b7a7a7221 */ /* 0x000fe20000000000 */
[----:B------:R-:W-:-:S02]  /*7fb0*/  FADD R8, R87, R8 ;  /* 0x0000000857087221 */ /* 0x000fc40000000000 */
[----:B------:R1:W-:Y:S01]  /*7fc0*/  STG.E desc[UR6][R4.64+0xa8c44], R15 ;  /* 0x0a8c440f04007986 */ /* 0x0003e2000c101906 */
[--C-:B------:R-:W-:Y:S01]  /*7fd0*/  FADD R111, R111, R11.reuse ;  /* 0x0000000b6f6f7221 */ /* 0x100fe20000000000 */
[--C-:B------:R-:W-:Y:S01]  /*7fe0*/  FADD R118, R118, R11.reuse ;  /* 0x0000000b76767221 */ /* 0x100fe20000000000 */
[--C-:B------:R-:W-:Y:S01]  /*7ff0*/  FADD R128, R128, R11.reuse ;  /* 0x0000000b80807221 */ /* 0x100fe20000000000 */
[--C-:B------:R-:W-:Y:S01]  /*8000*/  FADD R135, R135, R11.reuse ;  /* 0x0000000b87877221 */ /* 0x100fe20000000000 */
[----:B------:R2:W-:Y:S01]  /*8010*/  STG.E desc[UR6][R4.64+0x48], R3 ;  /* 0x0000480304007986 */ /* 0x0005e2000c101906 */
[----:B------:R-:W-:Y:S02]  /*8020*/  FMNMX R152, R152, 6, PT ;  /* 0x40c0000098987809 */ /* 0x000fe40003800000 */
[----:B0-----:R-:W-:Y:S01]  /*8030*/  FMNMX R17, RZ, R14, !PT ;  /* 0x0000000eff117209 */ /* 0x001fe20007800000 */
[----:B------:R-:W-:Y:S01]  /*8040*/  FADD R11, R146, R11 ;  /* 0x0000000b920b7221 */ /* 0x000fe20000000000 */
[----:B------:R-:W-:-:S02]  /*8050*/  FMNMX R0, R13, 6, PT ;  /* 0x40c000000d007809 */ /* 0x000fc40003800000 */
[----:B-1----:R-:W-:Y:S01]  /*8060*/  FMNMX R15, RZ, R72, !PT ;  /* 0x00000048ff0f7209 */ /* 0x002fe20007800000 */
[----:B------:R-:W-:Y:S01]  /*8070*/  FADD R98, R98, R21 ;  /* 0x0000001562627221 */ /* 0x000fe20000000000 */
[----:B------:R-:W-:Y:S02]  /*8080*/  FMNMX R122, R122, 6, PT ;  /* 0x40c000007a7a7809 */ /* 0x000fe40003800000 */
[----:B--2---:R-:W-:Y:S01]  /*8090*/  FMNMX R3, RZ, R10, !PT ;  /* 0x0000000aff037209 */ /* 0x004fe20007800000 */
[----:B------:R0:W-:Y:S01]  /*80a0*/  STG.E desc[UR6][R4.64+0x24ea00], R17 ;  /* 0x24ea001104007986 */ /* 0x0001e2000c101906 */
[----:B------:R-:W-:Y:S01]  /*80b0*/  FMNMX R8, R8, 6, PT ;  /* 0x40c0000008087809 */ /* 0x000fe20003800000 */
[----:B------:R-:W-:Y:S02]  /*80c0*/  FADD R112, R112, R6 ;  /* 0x0000000670707221 */ /* 0x000fe40000000000 */
[----:B------:R1:W-:Y:S01]  /*80d0*/  STG.E desc[UR6][R4.64+0x151884], R15 ;  /* 0x1518840f04007986 */ /* 0x0003e2000c101906 */
[----:B------:R-:W-:-:S03]  /*80e0*/  FMNMX R98, R98, 6, PT ;  /* 0x40c0000062627809 */ /* 0x000fc60003800000 */
[----:B------:R2:W-:Y:S01]  /*80f0*/  STG.E desc[UR6][R4.64+0x24ea48], R3 ;  /* 0x24ea480304007986 */ /* 0x0005e2000c101906 */
[----:B0-----:R-:W-:Y:S02]  /*8100*/  FMNMX R17, RZ, R152, !PT ;  /* 0x00000098ff117209 */ /* 0x001fe40007800000 */
[----:B-1----:R-:W-:Y:S02]  /*8110*/  FMNMX R15, RZ, R0, !PT ;  /* 0x00000000ff0f7209 */ /* 0x002fe40007800000 */
[----:B------:R-:W-:Y:S02]  /*8120*/  FMNMX R0, R11, 6, PT ;  /* 0x40c000000b007809 */ /* 0x000fe40003800000 */
[----:B------:R-:W-:Y:S02]  /*8130*/  FMNMX R11, RZ, R122, !PT ;  /* 0x0000007aff0b7209 */ /* 0x000fe40007800000 */
[----:B--2---:R-:W-:Y:S01]  /*8140*/  FMNMX R3, RZ, R8, !PT ;  /* 0x00000008ff037209 */ /* 0x004fe20007800000 */
[----:B------:R0:W-:Y:S01]  /*8150*/  STG.E desc[UR6][R4.64+0x1a5e40], R17 ;  /* 0x1a5e401104007986 */ /* 0x0001e2000c101906 */
[----:B------:R-:W-:Y:S01]  /*8160*/  FMNMX R76, R76, 6, PT ;  /* 0x40c000004c4c7809 */ /* 0x000fe20003800000 */
[----:B------:R-:W-:Y:S01]  /*8170*/  FADD R136, R136, R6 ;  /* 0x0000000688887221 */ /* 0x000fe20000000000 */
[----:B------:R-:W-:Y:S01]  /*8180*/  FMNMX R154, R154, 6, PT ;  /* 0x40c000009a9a7809 */ /* 0x000fe20003800000 */
[----:B------:R-:W-:Y:S01]  /*8190*/  FADD R138, R138, R9 ;  /* 0x000000098a8a7221 */ /* 0x000fe20000000000 */
[----:B------:R-:W-:Y:S01]  /*81a0*/  FMNMX R112, R112, 6, PT ;  /* 0x40c0000070707809 */ /* 0x000fe20003800000 */
[----:B------:R1:W-:Y:S01]  /*81b0*/  STG.E desc[UR6][R4.64+0x1a5e08], R11 ;  /* 0x1a5e080b04007986 */ /* 0x0003e2000c101906 */
[----:B------:R-:W-:-:S02]  /*81c0*/  FMNMX R56, R56, 6, PT ;  /* 0x40c0000038387809 */ /* 0x000fc40003800000 */
[----:B------:R-:W-:Y:S01]  /*81d0*/  FMNMX R13, RZ, R76, !PT ;  /* 0x0000004cff0d7209 */ /* 0x000fe20007800000 */
[----:B------:R2:W-:Y:S01]  /*81e0*/  STG.E desc[UR6][R4.64+0x24ea88], R3 ;  /* 0x24ea880304007986 */ /* 0x0005e2000c101906 */
[----:B0-----:R-:W-:Y:S01]  /*81f0*/  FMNMX R17, RZ, R98, !PT ;  /* 0x00000062ff117209 */ /* 0x001fe20007800000 */
[--C-:B------:R-:W-:Y:S01]  /*8200*/  FADD R105, R105, R6.reuse ;  /* 0x0000000669697221 */ /* 0x100fe20000000000 */
[----:B------:R-:W-:Y:S01]  /*8210*/  FMNMX R118, R118, 6, PT ;  /* 0x40c0000076767809 */ /* 0x000fe20003800000 */
[--C-:B------:R-:W-:Y:S01]  /*8220*/  FADD R119, R119, R6.reuse ;  /* 0x0000000677777221 */ /* 0x100fe20000000000 */
[--C-:B------:R-:W-:Y:S01]  /*8230*/  FADD R123, R123, R6.reuse ;  /* 0x000000067b7b7221 */ /* 0x100fe20000000000 */
[----:B-1----:R-:W-:Y:S01]  /*8240*/  FMNMX R11, RZ, R154, !PT ;  /* 0x0000009aff0b7209 */ /* 0x002fe20007800000 */
[--C-:B------:R-:W-:Y:S01]  /*8250*/  FADD R129, R129, R6.reuse ;  /* 0x0000000681817221 */ /* 0x100fe20000000000 */
[--C-:B------:R-:W-:Y:S01]  /*8260*/  FADD R143, R143, R6.reuse ;  /* 0x000000068f8f7221 */ /* 0x100fe20000000000 */
[----:B--2---:R-:W-:Y:S01]  /*8270*/  FMNMX R3, RZ, R112, !PT ;  /* 0x00000070ff037209 */ /* 0x004fe20007800000 */
[----:B------:R0:W-:Y:S01]  /*8280*/  STG.E desc[UR6][R4.64+0x1fa444], R17 ;  /* 0x1fa4441104007986 */ /* 0x0001e2000c101906 */
[----:B------:R-:W-:Y:S01]  /*8290*/  FMNMX R136, R136, 6, PT ;  /* 0x40c0000088887809 */ /* 0x000fe20003800000 */
[----:B------:R-:W-:Y:S01]  /*82a0*/  FADD R6, R147, R6 ;  /* 0x0000000693067221 */ /* 0x000fe20000000000 */
[----:B------:R-:W-:Y:S01]  /*82b0*/  FMNMX R138, R138, 6, PT ;  /* 0x40c000008a8a7809 */ /* 0x000fe20003800000 */
[--C-:B------:R-:W-:Y:S01]  /*82c0*/  FADD R130, R130, R9.reuse ;  /* 0x0000000982827221 */ /* 0x100fe20000000000 */
[--C-:B------:R-:W-:Y:S01]  /*82d0*/  FADD R116, R116, R9.reuse ;  /* 0x0000000974747221 */ /* 0x100fe20000000000 */
[--C-:B------:R-:W-:Y:S01]  /*82e0*/  FADD R96, R96, R9.reuse ;  /* 0x0000000960607221 */ /* 0x100fe20000000000 */
[----:B------:R1:W-:Y:S01]  /*82f0*/  STG.E desc[UR6][R4.64+0x1a5e84], R13 ;  /* 0x1a5e840d04007986 */ /* 0x0003e2000c101906 */
[--C-:B------:R-:W-:Y:S01]  /*8300*/  FADD R124, R124, R9.reuse ;  /* 0x000000097c7c7221 */ /* 0x100fe20000000000 */
[--C-:B------:R-:W-:Y:S01]  /*8310*/  FADD R106, R106, R9.reuse ;  /* 0x000000096a6a7221 */ /* 0x100fe20000000000 */
[--C-:B------:R-:W-:Y:S01]  /*8320*/  FADD R100, R100, R9.reuse ;  /* 0x0000000964647221 */ /* 0x100fe20000000000 */
[----:B------:R2:W-:Y:S01]  /*8330*/  STG.E desc[UR6][R4.64+0x1a5e48], R11 ;  /* 0x1a5e480b04007986 */ /* 0x0005e2000c101906 */
[----:B0-----:R-:W-:Y:S01]  /*8340*/  FMNMX R17, RZ, R56, !PT ;  /* 0x00000038ff117209 */ /* 0x001fe20007800000 */
[----:B------:R-:W-:-:S02]  /*8350*/  FADD R9, R70, R9 ;  /* 0x0000000946097221 */ /* 0x000fc40000000000 */
[----:B------:R0:W-:Y:S01]  /*8360*/  STG.E desc[UR6][R4.64+0x15180c], R3 ;  /* 0x15180c0304007986 */ /* 0x0001e2000c101906 */
[----:B------:R-:W-:Y:S01]  /*8370*/  FMNMX R120, R120, 6, PT ;  /* 0x40c0000078787809 */ /* 0x000fe20003800000 */
[--C-:B------:R-:W-:Y:S01]  /*8380*/  FADD R149, R149, R21.reuse ;  /* 0x0000001595957221 */ /* 0x100fe20000000000 */
[----:B-1----:R-:W-:Y:S01]  /*8390*/  FMNMX R13, RZ, R118, !PT ;  /* 0x00000076ff0d7209 */ /* 0x002fe20007800000 */
[--C-:B------:R-:W-:Y:S01]  /*83a0*/  FADD R151, R151, R21.reuse ;  /* 0x0000001597977221 */ /* 0x100fe20000000000 */
[--C-:B------:R-:W-:Y:S01]  /*83b0*/  FADD R153, R153, R21.reuse ;  /* 0x0000001599997221 */ /* 0x100fe20000000000 */
[----:B--2---:R-:W-:Y:S01]  /*83c0*/  FMNMX R11, RZ, R136, !PT ;  /* 0x00000088ff0b7209 */ /* 0x004fe20007800000 */
[--C-:B------:R-:W-:Y:S01]  /*83d0*/  FADD R94, R94, R21.reuse ;  /* 0x000000155e5e7221 */ /* 0x100fe20000000000 */
[----:B------:R-:W-:Y:S02]  /*83e0*/  FMNMX R128, R128, 6, PT ;  /* 0x40c0000080807809 */ /* 0x000fe40003800000 */
[----:B0-----:R-:W-:Y:S01]  /*83f0*/  FMNMX R3, RZ, R138, !PT ;  /* 0x0000008aff037209 */ /* 0x001fe20007800000 */
[----:B------:R-:W-:Y:S01]  /*8400*/  FADD R21, R68, R21 ;  /* 0x0000001544157221 */ /* 0x000fe20000000000 */
[----:B------:R-:W-:Y:S01]  /*8410*/  FMNMX R6, R6, 6, PT ;  /* 0x40c0000006067809 */ /* 0x000fe20003800000 */
[----:B------:R0:W-:Y:S01]  /*8420*/  STG.E desc[UR6][R4.64+0x54684], R17 ;  /* 0x0546841104007986 */ /* 0x0001e2000c101906 */
[----:B------:R-:W-:Y:S01]  /*8430*/  FMNMX R130, R130, 6, PT ;  /* 0x40c0000082827809 */ /* 0x000fe20003800000 */
[--C-:B------:R-:W-:Y:S01]  /*8440*/  FADD R2, R2, R7.reuse ;  /* 0x0000000702027221 */ /* 0x100fe20000000000 */
[----:B------:R-:W-:Y:S01]  /*8450*/  FMNMX R116, R116, 6, PT ;  /* 0x40c0000074747809 */ /* 0x000fe20003800000 */
[----:B------:R-:W-:Y:S01]  /*8460*/  FADD R74, R74, R7 ;  /* 0x000000074a4a7221 */ /* 0x000fe20000000000 */
[----:B------:R-:W-:Y:S01]  /*8470*/  FMNMX R96, R96, 6, PT ;  /* 0x40c0000060607809 */ /* 0x000fe20003800000 */
[----:B------:R1:W-:Y:S01]  /*8480*/  STG.E desc[UR6][R4.64+0x24ea84], R15 ;  /* 0x24ea840f04007986 */ /* 0x0003e2000c101906 */
[----:B------:R-:W-:-:S03]  /*8490*/  FMNMX R19, RZ, R120, !PT ;  /* 0x00000078ff137209 */ /* 0x000fc60007800000 */
[----:B------:R2:W-:Y:S01]  /*84a0*/  STG.E desc[UR6][R4.64+0x54608], R13 ;  /* 0x0546080d04007986 */ /* 0x0005e2000c101906 */
[----:B0-----:R-:W-:-:S03]  /*84b0*/  FMNMX R17, RZ, R0, !PT ;  /* 0x00000000ff117209 */ /* 0x001fc60007800000 */
[----:B------:R0:W-:Y:S01]  /*84c0*/  STG.E desc[UR6][R4.64+0x1fa40c], R11 ;  /* 0x1fa40c0b04007986 */ /* 0x0001e2000c101906 */
[----:B------:R-:W-:Y:S02]  /*84d0*/  FMNMX R0, R9, 6, PT ;  /* 0x40c0000009007809 */ /* 0x000fe40003800000 */
[----:B------:R-:W-:Y:S01]  /*84e0*/  FMNMX R9, RZ, R116, !PT ;  /* 0x00000074ff097209 */ /* 0x000fe20007800000 */
[----:B------:R3:W-:Y:S01]  /*84f0*/  STG.E desc[UR6][R4.64+0x4c], R3 ;  /* 0x00004c0304007986 */ /* 0x0007e2000c101906 */
[----:B-1----:R-:W-:Y:S01]  /*8500*/  FMNMX R15, RZ, R128, !PT ;  /* 0x00000080ff0f7209 */ /* 0x002fe20007800000 */
[--C-:B------:R-:W-:Y:S01]  /*8510*/  FADD R58, R58, R7.reuse ;  /* 0x000000073a3a7221 */ /* 0x100fe20000000000 */
[----:B--2---:R-:W-:Y:S01]  /*8520*/  FMNMX R13, RZ, R6, !PT ;  /* 0x00000006ff0d7209 */ /* 0x004fe20007800000 */
[--C-:B------:R-:W-:Y:S01]  /*8530*/  FADD R78, R78, R7.reuse ;  /* 0x000000074e4e7221 */ /* 0x100fe20000000000 */
[----:B------:R-:W-:Y:S02]  /*8540*/  FMNMX R94, R94, 6, PT ;  /* 0x40c000005e5e7809 */ /* 0x000fe40003800000 */
[----:B0-----:R-:W-:Y:S01]  /*8550*/  FMNMX R11, RZ, R130, !PT ;  /* 0x00000082ff0b7209 */ /* 0x001fe20007800000 */
[----:B------:R-:W-:Y:S01]  /*8560*/  FADD R62, R62, R7 ;  /* 0x000000073e3e7221 */ /* 0x000fe20000000000 */
[----:B------:R-:W-:-:S02]  /*8570*/  FMNMX R21, R21, 6, PT ;  /* 0x40c0000015157809 */ /* 0x000fc40003800000 */
[----:B---3--:R-:W-:Y:S01]  /*8580*/  FMNMX R3, RZ, R96, !PT ;  /* 0x00000060ff037209 */ /* 0x008fe20007800000 */
[--C-:B------:R-:W-:Y:S01]  /*8590*/  FADD R82, R82, R7.reuse ;  /* 0x0000000752527221 */ /* 0x100fe20000000000 */
[----:B------:R-:W-:Y:S01]  /*85a0*/  FMNMX R124, R124, 6, PT ;  /* 0x40c000007c7c7809 */ /* 0x000fe20003800000 */
[--C-:B------:R-:W-:Y:S01]  /*85b0*/  FADD R66, R66, R7.reuse ;  /* 0x0000000742427221 */ /* 0x100fe20000000000 */
[----:B------:R-:W-:Y:S01]  /*85c0*/  FMNMX R106, R106, 6, PT ;  /* 0x40c000006a6a7809 */ /* 0x000fe20003800000 */
[----:B------:R-:W-:Y:S01]  /*85d0*/  FADD R7, R86, R7 ;  /* 0x0000000756077221 */ /* 0x000fe20000000000 */
[----:B------:R-:W-:Y:S02]  /*85e0*/  FMNMX R2, R2, 6, PT ;  /* 0x40c0000002027809 */ /* 0x000fe40003800000 */
[----:B------:R-:W-:Y:S01]  /*85f0*/  FMNMX R74, R74, 6, PT ;  /* 0x40c000004a4a7809 */ /* 0x000fe20003800000 */
[----:B------:R0:W-:Y:S01]  /*8600*/  STG.E desc[UR6][R4.64+0x1a5e00], R19 ;  /* 0x1a5e001304007986 */ /* 0x0001e2000c101906 */
[----:B------:R-:W-:-:S03]  /*8610*/  FMNMX R21, RZ, R21, !PT ;  /* 0x00000015ff157209 */ /* 0x000fc60007800000 */
[----:B------:R1:W-:Y:S01]  /*8620*/  STG.E desc[UR6][R4.64+0xa8c08], R15 ;  /* 0x0a8c080f04007986 */ /* 0x0003e2000c101906 */
[----:B------:R-:W-:-:S03]  /*8630*/  FMNMX R113, R113, 6, PT ;  /* 0x40c0000071717809 */ /* 0x000fc60003800000 */
[----:B------:R2:W-:Y:S01]  /*8640*/  STG.E desc[UR6][R4.64+0x24ea0c], R13 ;  /* 0x24ea0c0d04007986 */ /* 0x0005e2000c101906 */
[----:B------:R-:W-:-:S03]  /*8650*/  FMNMX R126, R126, 6, PT ;  /* 0x40c000007e7e7809 */ /* 0x000fc60003800000 */
[----:B------:R3:W-:Y:S01]  /*8660*/  STG.E desc[UR6][R4.64+0x15184c], R11 ;  /* 0x15184c0b04007986 */ /* 0x0007e2000c101906 */
[----:B0-----:R-:W-:-:S03]  /*8670*/  FMNMX R19, RZ, R94, !PT ;  /* 0x0000005eff137209 */ /* 0x001fc60007800000 */
[----:B------:R0:W-:Y:S01]  /*8680*/  STG.E desc[UR6][R4.64+0x1a5e4c], R9 ;  /* 0x1a5e4c0904007986 */ /* 0x0001e2000c101906 */
[----:B-1----:R-:W-:-:S03]  /*8690*/  FMNMX R15, RZ, R106, !PT ;  /* 0x0000006aff0f7209 */ /* 0x002fc60007800000 */
[----:B------:R1:W-:Y:S01]  /*86a0*/  STG.E desc[UR6][R4.64+0xfd24c], R3 ;  /* 0x0fd24c0304007986 */ /* 0x0003e2000c101906 */
[----:B--2---:R-:W-:Y:S02]  /*86b0*/  FMNMX R13, RZ, R124, !PT ;  /* 0x0000007cff0d7209 */ /* 0x004fe40007800000 */
[----:B---3--:R-:W-:Y:S02]  /*86c0*/  FMNMX R11, RZ, R0, !PT ;  /* 0x00000000ff0b7209 */ /* 0x008fe40007800000 */
[----:B------:R-:W-:Y:S02]  /*86d0*/  FMNMX R132, R132, 6, PT ;  /* 0x40c0000084847809 */ /* 0x000fe40003800000 */
[----:B0-----:R-:W-:Y:S02]  /*86e0*/  FMNMX R9, RZ, R74, !PT ;  /* 0x0000004aff097209 */ /* 0x001fe40007800000 */
[----:B------:R-:W-:Y:S02]  /*86f0*/  FMNMX R139, R139, 6, PT ;  /* 0x40c000008b8b7809 */ /* 0x000fe40003800000 */
[----:B-1----:R-:W-:-:S02]  /*8700*/  FMNMX R3, RZ, R2, !PT ;  /* 0x00000002ff037209 */ /* 0x002fc40007800000 */
[----:B------:R-:W-:Y:S02]  /*8710*/  FMNMX R137, R137, 6, PT ;  /* 0x40c0000089897809 */ /* 0x000fe40003800000 */
[----:B------:R-:W-:Y:S02]  /*8720*/  FMNMX R131, R131, 6, PT ;  /* 0x40c0000083837809 */ /* 0x000fe40003800000 */
[----:B------:R-:W-:Y:S02]  /*8730*/  FMNMX R115, R115, 6, PT ;  /* 0x40c0000073737809 */ /* 0x000fe40003800000 */
[----:B------:R-:W-:Y:S02]  /*8740*/  FMNMX R107, R107, 6, PT ;  /* 0x40c000006b6b7809 */ /* 0x000fe40003800000 */
[----:B------:R-:W-:Y:S02]  /*8750*/  FMNMX R95, R95, 6, PT ;  /* 0x40c000005f5f7809 */ /* 0x000fe40003800000 */
[----:B------:R-:W-:-:S02]  /*8760*/  FMNMX R73, R73, 6, PT ;  /* 0x40c0000049497809 */ /* 0x000fc40003800000 */
        /* <DEDUP_REMOVED lines=40> */
[----:B------:R-:W-:Y:S01]  /*89f0*/  FMNMX R0, R7, 6, PT ;  /* 0x40c0000007007809 */ /* 0x000fe20003800000 */
[----:B------:R0:W-:Y:S01]  /*8a00*/  STG.E desc[UR6][R4.64+0xfd244], R19 ;  /* 0x0fd2441304007986 */ /* 0x0001e2000c101906 */
[----:B------:R-:W-:-:S02]  /*8a10*/  FMNMX R113, RZ, R113, !PT ;  /* 0x00000071ff717209 */ /* 0x000fc40007800000 */
[----:B------:R-:W-:Y:S01]  /*8a20*/  FMNMX R23, RZ, R126, !PT ;  /* 0x0000007eff177209 */ /* 0x000fe20007800000 */
[----:B------:R1:W-:Y:S01]  /*8a30*/  STG.E desc[UR6][R4.64+0x24ea44], R21 ;  /* 0x24ea441504007986 */ /* 0x0003e2000c101906 */
[----:B------:R-:W-:Y:S02]  /*8a40*/  FMNMX R25, RZ, R132, !PT ;  /* 0x00000084ff197209 */ /* 0x000fe40007800000 */
[----:B------:R-:W-:Y:S01]  /*8a50*/  FMNMX R139, RZ, R139, !PT ;  /* 0x0000008bff8b7209 */ /* 0x000fe20007800000 */
[----:B------:R2:W-:Y:S01]  /*8a60*/  STG.E desc[UR6][R4.64+0x24ea08], R17 ;  /* 0x24ea081104007986 */ /* 0x0005e2000c101906 */
[----:B------:R-:W-:Y:S02]  /*8a70*/  FMNMX R137, RZ, R137, !PT ;  /* 0x00000089ff897209 */ /* 0x000fe40007800000 */
[----:B------:R-:W-:Y:S01]  /*8a80*/  FMNMX R131, RZ, R131, !PT ;  /* 0x00000083ff837209 */ /* 0x000fe20007800000 */
[----:B------:R-:W-:Y:S01]  /*8a90*/  STG.E desc[UR6][R4.64+0x5464c], R13 ;  /* 0x05464c0d04007986 */ /* 0x000fe2000c101906 */
[----:B------:R-:W-:-:S02]  /*8aa0*/  FMNMX R115, RZ, R115, !PT ;  /* 0x00000073ff737209 */ /* 0x000fc40007800000 */
[----:B------:R-:W-:Y:S01]  /*8ab0*/  FMNMX R107, RZ, R107, !PT ;  /* 0x0000006bff6b7209 */ /* 0x000fe20007800000 */
[----:B------:R-:W-:Y:S01]  /*8ac0*/  STG.E desc[UR6][R4.64+0xa8c4c], R15 ;  /* 0x0a8c4c0f04007986 */ /* 0x000fe2000c101906 */
[----:B------:R-:W-:Y:S02]  /*8ad0*/  FMNMX R95, RZ, R95, !PT ;  /* 0x0000005fff5f7209 */ /* 0x000fe40007800000 */
[----:B------:R-:W-:Y:S01]  /*8ae0*/  FMNMX R73, RZ, R73, !PT ;  /* 0x00000049ff497209 */ /* 0x000fe20007800000 */
[----:B------:R3:W-:Y:S01]  /*8af0*/  STG.E desc[UR6][R4.64+0x24ea4c], R11 ;  /* 0x24ea4c0b04007986 */ /* 0x0007e2000c101906 */
[----:B------:R-:W-:Y:S02]  /*8b00*/  FMNMX R59, RZ, R59, !PT ;  /* 0x0000003bff3b7209 */ /* 0x000fe40007800000 */
[----:B------:R-:W-:Y:S01]  /*8b10*/  FMNMX R77, RZ, R77, !PT ;  /* 0x0000004dff4d7209 */ /* 0x000fe20007800000 */
[----:B------:R4:W-:Y:S01]  /*8b20*/  STG.E desc[UR6][R4.64+0x8c], R3 ;  /* 0x00008c0304007986 */ /* 0x0009e2000c101906 */
[----:B------:R-:W-:-:S02]  /*8b30*/  FMNMX R63, RZ, R63, !PT ;  /* 0x0000003fff3f7209 */ /* 0x000fc40007800000 */
[----:B------:R-:W-:Y:S01]  /*8b40*/  FMNMX R81, RZ, R81, !PT ;  /* 0x00000051ff517209 */ /* 0x000fe20007800000 */
[----:B------:R5:W-:Y:S01]  /*8b50*/  STG.E desc[UR6][R4.64+0x15188c], R9 ;  /* 0x15188c0904007986 */ /* 0x000be2000c101906 */
[----:B------:R-:W-:Y:S02]  /*8b60*/  FMNMX R67, RZ, R67, !PT ;  /* 0x00000043ff437209 */ /* 0x000fe40007800000 */
[----:B------:R-:W-:Y:S02]  /*8b70*/  FMNMX R103, RZ, R103, !PT ;  /* 0x00000067ff677209 */ /* 0x000fe40007800000 */
[----:B------:R-:W-:Y:S02]  /*8b80*/  FMNMX R117, RZ, R117, !PT ;  /* 0x00000075ff757209 */ /* 0x000fe40007800000 */
[----:B------:R-:W-:Y:S02]  /*8b90*/  FMNMX R121, RZ, R121, !PT ;  /* 0x00000079ff797209 */ /* 0x000fe40007800000 */
[----:B------:R-:W-:-:S02]  /*8ba0*/  FMNMX R127, RZ, R127, !PT ;  /* 0x0000007fff7f7209 */ /* 0x000fc40007800000 */
[----:B------:R-:W-:Y:S02]  /*8bb0*/  FMNMX R141, RZ, R141, !PT ;  /* 0x0000008dff8d7209 */ /* 0x000fe40007800000 */
[----:B------:R-:W-:Y:S02]  /*8bc0*/  FMNMX R149, RZ, R149, !PT ;  /* 0x00000095ff957209 */ /* 0x000fe40007800000 */
[----:B------:R-:W-:Y:S02]  /*8bd0*/  FMNMX R151, RZ, R151, !PT ;  /* 0x00000097ff977209 */ /* 0x000fe40007800000 */
[----:B------:R-:W-:Y:S02]  /*8be0*/  FMNMX R153, RZ, R153, !PT ;  /* 0x00000099ff997209 */ /* 0x000fe40007800000 */
[----:B0-----:R-:W-:Y:S02]  /*8bf0*/  FMNMX R19, RZ, R60, !PT ;  /* 0x0000003cff137209 */ /* 0x001fe40007800000 */
[----:B-1----:R-:W-:-:S02]  /*8c00*/  FMNMX R21, RZ, R80, !PT ;  /* 0x00000050ff157209 */ /* 0x002fc40007800000 */
[----:B------:R-:W-:Y:S02]  /*8c10*/  FMNMX R111, RZ, R111, !PT ;  /* 0x0000006fff6f7209 */ /* 0x000fe40007800000 */
        /* <DEDUP_REMOVED lines=18> */
[----:B--2---:R-:W-:Y:S02]  /*8d40*/  FMNMX R17, RZ, R100, !PT ;  /* 0x00000064ff117209 */ /* 0x004fe40007800000 */
[----:B---3--:R-:W-:Y:S02]  /*8d50*/  FMNMX R11, RZ, R58, !PT ;  /* 0x0000003aff0b7209 */ /* 0x008fe40007800000 */
[----:B------:R-:W-:Y:S02]  /*8d60*/  FMNMX R7, RZ, R78, !PT ;  /* 0x0000004eff077209 */ /* 0x000fe40007800000 */
[----:B------:R-:W-:Y:S02]  /*8d70*/  FMNMX R13, RZ, R62, !PT ;  /* 0x0000003eff0d7209 */ /* 0x000fe40007800000 */
[----:B------:R-:W-:-:S02]  /*8d80*/  FMNMX R15, RZ, R82, !PT ;  /* 0x00000052ff0f7209 */ /* 0x000fc40007800000 */
[----:B----4-:R-:W-:Y:S02]  /*8d90*/  FMNMX R3, RZ, R66, !PT ;  /* 0x00000042ff037209 */ /* 0x010fe40007800000 */
[----:B-----5:R-:W-:Y:S01]  /*8da0*/  FMNMX R9, RZ, R0, !PT ;  /* 0x00000000ff097209 */ /* 0x020fe20007800000 */
[----:B------:R-:W-:Y:S04]  /*8db0*/  STG.E desc[UR6][R4.64+0x54600], R113 ;  /* 0x0546007104007986 */ /* 0x000fe8000c101906 */
        /* <DEDUP_REMOVED lines=49> */
[----:B------:R-:W-:Y:S01]  /*90d0*/  STG.E desc[UR6][R4.64+0x24ea8c], R9 ;  /* 0x24ea8c0904007986 */ /* 0x000fe2000c101906 */
[----:B------:R-:W-:Y:S05]  /*90e0*/  EXIT ;  /* 0x000000000000794d */ /* 0x000fea0003800000 */
.L_x_106:
[----:B------:R-:W-:-:S00]  /*90f0*/  BRA `(.L_x_106) ;  /* 0xfffffffc00fc7947 */ /* 0x000fc0000383ffff */
[----:B------:R-:W-:-:S00]  /*9100*/  NOP ;  /* 0x0000000000007918 */ /* 0x000fc00000000000 */
[----:B------:R-:W-:-:S00]  /*9110*/  NOP ;  /* 0x0000000000007918 */ /* 0x000fc00000000000 */
[----:B------:R-:W-:-:S00]  /*9120*/  NOP ;  /* 0x0000000000007918 */ /* 0x000fc00000000000 */
[----:B------:R-:W-:-:S00]  /*9130*/  NOP ;  /* 0x0000000000007918 */ /* 0x000fc00000000000 */
[----:B------:R-:W-:-:S00]  /*9140*/  NOP ;  /* 0x0000000000007918 */ /* 0x000fc00000000000 */
[----:B------:R-:W-:-:S00]  /*9150*/  NOP ;  /* 0x0000000000007918 */ /* 0x000fc00000000000 */
[----:B------:R-:W-:-:S00]  /*9160*/  NOP ;  /* 0x0000000000007918 */ /* 0x000fc00000000000 */
[----:B------:R-:W-:-:S00]  /*9170*/  NOP ;  /* 0x0000000000007918 */ /* 0x000fc00000000000 */
.L_x_107:


//--------------------- .nv.shared.my_kernel_kernel0 --------------------------
	.section	.nv.shared.my_kernel_kernel0,"aw",@nobits
	.sectionflags	@""
	.align	4
.nv.shared.my_kernel_kernel0:
	.zero		35008


//--------------------- .nv.shared.reserved.0     --------------------------
	.section	.nv.shared.reserved.0,"aw",@nobits
	.weak		__nv_reservedSMEM_offset_0_alias
	.size		__nv_reservedSMEM_offset_0_alias, 0, 64
	.other		__nv_reservedSMEM_offset_0_alias,@"STO_CUDA_RESERVED_SHARED STV_DEFAULT"
__nv_reservedSMEM_offset_0_alias:
	.zero		0
	.zero		64


//--------------------- .nv.constant0.my_kernel_kernel0 --------------------------
	.section	.nv.constant0.my_kernel_kernel0,"a",@progbits
	.sectionflags	@""
	.align	4
.nv.constant0.my_kernel_kernel0:
	.zero		928


//--------------------- SYMBOLS --------------------------

	.type		.nv.reservedSmem.offset0,@object
	.size		.nv.reservedSmem.offset0,0x4
	.type		.nv.reservedSmem.cap,@object
	.size		.nv.reservedSmem.cap,0x4
